	.target	sm_90a

	.elftype	@"ET_EXEC"


//--------------------- .note.nv.tkinfo           --------------------------
	.section	.note.nv.tkinfo,"",@"SHT_NOTE"
	.sectionflags	@"SHF_NOTE_NV_TKINFO"
	.tkinfo
        /*0018*/ 	.word	0x00000002
        /*0030*/ 	.string	""
        /*0030*/ 	.string	"ptxas"
        /*0030*/ 	.string	"Cuda compilation tools, release 13.0, V13.0.88"
        /*0030*/ 	.string	"Build cuda_13.0.r13.0/compiler.36424714_0"
        /*0030*/ 	.string	"-v  -suppress-debug-info  -lineinfo  -arch sm_90a "



//--------------------- .note.nv.cuinfo           --------------------------
	.section	.note.nv.cuinfo,"",@"SHT_NOTE"
	.sectionflags	@"SHF_NOTE_NV_CUINFO"
        /*0018*/ 	.short	0x0002
        /*001a*/ 	.short	0x005a
        /*001c*/ 	.short	0x0082
	.zero		2


//--------------------- .nv.info                  --------------------------
	.section	.nv.info,"",@"SHT_CUDA_INFO"
	.align	4


	//----- nvinfo : EIATTR_REGCOUNT
	.align		4
        /*0000*/ 	.byte	0x04, 0x2f
        /*0002*/ 	.short	(.L_2 - .L_1)
	.align		4
.L_1:
        /*0004*/ 	.word	index@(attn_fwd)
        /*0008*/ 	.word	0x000000f0


	//----- nvinfo : EIATTR_FRAME_SIZE
	.align		4
.L_2:
        /*000c*/ 	.byte	0x04, 0x11
        /*000e*/ 	.short	(.L_4 - .L_3)
	.align		4
.L_3:
        /*0010*/ 	.word	index@(attn_fwd)
        /*0014*/ 	.word	0x00000000


	//----- nvinfo : EIATTR_MIN_STACK_SIZE
	.align		4
.L_4:
        /*0018*/ 	.byte	0x04, 0x12
        /*001a*/ 	.short	(.L_6 - .L_5)
	.align		4
.L_5:
        /*001c*/ 	.word	index@(attn_fwd)
        /*0020*/ 	.word	0x00000000
.L_6:


//--------------------- .nv.compat                --------------------------
	.section	.nv.compat,"",@"SHT_CUDA_COMPAT_INFO"
	.align	4
        /*0000*/ 	.byte	0x02, 0x09, 0x01, 0x00, 0x02, 0x02, 0x01, 0x00, 0x02, 0x05, 0x05, 0x00, 0x03, 0x07, 0x01, 0x01
        /*0010*/ 	.byte	0x02, 0x03, 0x00, 0x00, 0x02, 0x06, 0x01, 0x00, 0x04, 0x0b, 0x08, 0x00, 0x00, 0x00, 0x00, 0x00
        /*0020*/ 	.byte	0x00, 0x00, 0x00, 0x00


//--------------------- .nv.info.attn_fwd         --------------------------
	.section	.nv.info.attn_fwd,"",@"SHT_CUDA_INFO"
	.sectionflags	@""
	.align	4


	//----- nvinfo : EIATTR_CUDA_API_VERSION
	.align		4
        /*0000*/ 	.byte	0x04, 0x37
        /*0002*/ 	.short	(.L_8 - .L_7)
.L_7:
        /*0004*/ 	.word	0x00000082


	//----- nvinfo : EIATTR_KPARAM_INFO
	.align		4
.L_8:
        /*0008*/ 	.byte	0x04, 0x17
        /*000a*/ 	.short	(.L_10 - .L_9)
.L_9:
        /*000c*/ 	.word	0x00000000
        /*0010*/ 	.short	0x0019
        /*0012*/ 	.short	0x0080
        /*0014*/ 	.byte	0x00, 0xf4, 0x21, 0x00


	//----- nvinfo : EIATTR_KPARAM_INFO
	.align		4
.L_10:
        /*0018*/ 	.byte	0x04, 0x17
        /*001a*/ 	.short	(.L_12 - .L_11)
.L_11:
        /*001c*/ 	.word	0x00000000
        /*0020*/ 	.short	0x0018
        /*0022*/ 	.short	0x0078
        /*0024*/ 	.byte	0x00, 0xf4, 0x21, 0x00


	//----- nvinfo : EIATTR_KPARAM_INFO
	.align		4
.L_12:
        /*0028*/ 	.byte	0x04, 0x17
        /*002a*/ 	.short	(.L_14 - .L_13)
.L_13:
        /*002c*/ 	.word	0x00000000
        /*0030*/ 	.short	0x0017
        /*0032*/ 	.short	0x0070
        /*0034*/ 	.byte	0x00, 0xf0, 0x11, 0x00


	//----- nvinfo : EIATTR_KPARAM_INFO
	.align		4
.L_14:
        /*0038*/ 	.byte	0x04, 0x17
        /*003a*/ 	.short	(.L_16 - .L_15)
.L_15:
        /*003c*/ 	.word	0x00000000
        /*0040*/ 	.short	0x0016
        /*0042*/ 	.short	0x006c
        /*0044*/ 	.byte	0x00, 0xf0, 0x11, 0x00


	//----- nvinfo : EIATTR_KPARAM_INFO
	.align		4
.L_16:
        /*0048*/ 	.byte	0x04, 0x17
        /*004a*/ 	.short	(.L_18 - .L_17)
.L_17:
        /*004c*/ 	.word	0x00000000
        /*0050*/ 	.short	0x0015
        /*0052*/ 	.short	0x0068
        /*0054*/ 	.byte	0x00, 0xf0, 0x11, 0x00


	//----- nvinfo : EIATTR_KPARAM_INFO
	.align		4
.L_18:
        /*0058*/ 	.byte	0x04, 0x17
        /*005a*/ 	.short	(.L_20 - .L_19)
.L_19:
        /*005c*/ 	.word	0x00000000
        /*0060*/ 	.short	0x0014
        /*0062*/ 	.short	0x0064
        /*0064*/ 	.byte	0x00, 0xf0, 0x11, 0x00


	//----- nvinfo : EIATTR_KPARAM_INFO
	.align		4
.L_20:
        /*0068*/ 	.byte	0x04, 0x17
        /*006a*/ 	.short	(.L_22 - .L_21)
.L_21:
        /*006c*/ 	.word	0x00000000
        /*0070*/ 	.short	0x0013
        /*0072*/ 	.short	0x0060
        /*0074*/ 	.byte	0x00, 0xf0, 0x11, 0x00


	//----- nvinfo : EIATTR_KPARAM_INFO
	.align		4
.L_22:
        /*0078*/ 	.byte	0x04, 0x17
        /*007a*/ 	.short	(.L_24 - .L_23)
.L_23:
        /*007c*/ 	.word	0x00000000
        /*0080*/ 	.short	0x0012
        /*0082*/ 	.short	0x005c
        /*0084*/ 	.byte	0x00, 0xf0, 0x11, 0x00


	//----- nvinfo : EIATTR_KPARAM_INFO
	.align		4
.L_24:
        /*0088*/ 	.byte	0x04, 0x17
        /*008a*/ 	.short	(.L_26 - .L_25)
.L_25:
        /*008c*/ 	.word	0x00000000
        /*0090*/ 	.short	0x0011
        /*0092*/ 	.short	0x0058
        /*0094*/ 	.byte	0x00, 0xf0, 0x11, 0x00


	//----- nvinfo : EIATTR_KPARAM_INFO
	.align		4
.L_26:
        /*0098*/ 	.byte	0x04, 0x17
        /*009a*/ 	.short	(.L_28 - .L_27)
.L_27:
        /*009c*/ 	.word	0x00000000
        /*00a0*/ 	.short	0x0010
        /*00a2*/ 	.short	0x0054
        /*00a4*/ 	.byte	0x00, 0xf0, 0x11, 0x00


	//----- nvinfo : EIATTR_KPARAM_INFO
	.align		4
.L_28:
        /*00a8*/ 	.byte	0x04, 0x17
        /*00aa*/ 	.short	(.L_30 - .L_29)
.L_29:
        /*00ac*/ 	.word	0x00000000
        /*00b0*/ 	.short	0x000f
        /*00b2*/ 	.short	0x0050
        /*00b4*/ 	.byte	0x00, 0xf0, 0x11, 0x00


	//----- nvinfo : EIATTR_KPARAM_INFO
	.align		4
.L_30:
        /*00b8*/ 	.byte	0x04, 0x17
        /*00ba*/ 	.short	(.L_32 - .L_31)
.L_31:
        /*00bc*/ 	.word	0x00000000
        /*00c0*/ 	.short	0x000e
        /*00c2*/ 	.short	0x004c
        /*00c4*/ 	.byte	0x00, 0xf0, 0x11, 0x00


	//----- nvinfo : EIATTR_KPARAM_INFO
	.align		4
.L_32:
        /*00c8*/ 	.byte	0x04, 0x17
        /*00ca*/ 	.short	(.L_34 - .L_33)
.L_33:
        /*00cc*/ 	.word	0x00000000
        /*00d0*/ 	.short	0x000d
        /*00d2*/ 	.short	0x0048
        /*00d4*/ 	.byte	0x00, 0xf0, 0x11, 0x00


	//----- nvinfo : EIATTR_KPARAM_INFO
	.align		4
.L_34:
        /*00d8*/ 	.byte	0x04, 0x17
        /*00da*/ 	.short	(.L_36 - .L_35)
.L_35:
        /*00dc*/ 	.word	0x00000000
        /*00e0*/ 	.short	0x000c
        /*00e2*/ 	.short	0x0044
        /*00e4*/ 	.byte	0x00, 0xf0, 0x11, 0x00


	//----- nvinfo : EIATTR_KPARAM_INFO
	.align		4
.L_36:
        /*00e8*/ 	.byte	0x04, 0x17
        /*00ea*/ 	.short	(.L_38 - .L_37)
.L_37:
        /*00ec*/ 	.word	0x00000000
        /*00f0*/ 	.short	0x000b
        /*00f2*/ 	.short	0x0040
        /*00f4*/ 	.byte	0x00, 0xf0, 0x11, 0x00


	//----- nvinfo : EIATTR_KPARAM_INFO
	.align		4
.L_38:
        /*00f8*/ 	.byte	0x04, 0x17
        /*00fa*/ 	.short	(.L_40 - .L_39)
.L_39:
        /*00fc*/ 	.word	0x00000000
        /*0100*/ 	.short	0x000a
        /*0102*/ 	.short	0x003c
        /*0104*/ 	.byte	0x00, 0xf0, 0x11, 0x00


	//----- nvinfo : EIATTR_KPARAM_INFO
	.align		4
.L_40:
        /*0108*/ 	.byte	0x04, 0x17
        /*010a*/ 	.short	(.L_42 - .L_41)
.L_41:
        /*010c*/ 	.word	0x00000000
        /*0110*/ 	.short	0x0009
        /*0112*/ 	.short	0x0038
        /*0114*/ 	.byte	0x00, 0xf0, 0x11, 0x00


	//----- nvinfo : EIATTR_KPARAM_INFO
	.align		4
.L_42:
        /*0118*/ 	.byte	0x04, 0x17
        /*011a*/ 	.short	(.L_44 - .L_43)
.L_43:
        /*011c*/ 	.word	0x00000000
        /*0120*/ 	.short	0x0008
        /*0122*/ 	.short	0x0034
        /*0124*/ 	.byte	0x00, 0xf0, 0x11, 0x00


	//----- nvinfo : EIATTR_KPARAM_INFO
	.align		4
.L_44:
        /*0128*/ 	.byte	0x04, 0x17
        /*012a*/ 	.short	(.L_46 - .L_45)
.L_45:
        /*012c*/ 	.word	0x00000000
        /*0130*/ 	.short	0x0007
        /*0132*/ 	.short	0x0030
        /*0134*/ 	.byte	0x00, 0xf0, 0x11, 0x00


	//----- nvinfo : EIATTR_KPARAM_INFO
	.align		4
.L_46:
        /*0138*/ 	.byte	0x04, 0x17
        /*013a*/ 	.short	(.L_48 - .L_47)
.L_47:
        /*013c*/ 	.word	0x00000000
        /*0140*/ 	.short	0x0006
        /*0142*/ 	.short	0x002c
        /*0144*/ 	.byte	0x00, 0xf0, 0x11, 0x00


	//----- nvinfo : EIATTR_KPARAM_INFO
	.align		4
.L_48:
        /*0148*/ 	.byte	0x04, 0x17
        /*014a*/ 	.short	(.L_50 - .L_49)
.L_49:
        /*014c*/ 	.word	0x00000000
        /*0150*/ 	.short	0x0005
        /*0152*/ 	.short	0x0028
        /*0154*/ 	.byte	0x00, 0xf0, 0x11, 0x00


	//----- nvinfo : EIATTR_KPARAM_INFO
	.align		4
.L_50:
        /*0158*/ 	.byte	0x04, 0x17
        /*015a*/ 	.short	(.L_52 - .L_51)
.L_51:
        /*015c*/ 	.word	0x00000000
        /*0160*/ 	.short	0x0004
        /*0162*/ 	.short	0x0020
        /*0164*/ 	.byte	0x00, 0xf4, 0x21, 0x00


	//----- nvinfo : EIATTR_KPARAM_INFO
	.align		4
.L_52:
        /*0168*/ 	.byte	0x04, 0x17
        /*016a*/ 	.short	(.L_54 - .L_53)
.L_53:
        /*016c*/ 	.word	0x00000000
        /*0170*/ 	.short	0x0003
        /*0172*/ 	.short	0x0018
        /*0174*/ 	.byte	0x00, 0xf4, 0x21, 0x00


	//----- nvinfo : EIATTR_KPARAM_INFO
	.align		4
.L_54:
        /*0178*/ 	.byte	0x04, 0x17
        /*017a*/ 	.short	(.L_56 - .L_55)
.L_55:
        /*017c*/ 	.word	0x00000000
        /*0180*/ 	.short	0x0002
        /*0182*/ 	.short	0x0010
        /*0184*/ 	.byte	0x00, 0xf4, 0x21, 0x00


	//----- nvinfo : EIATTR_KPARAM_INFO
	.align		4
.L_56:
        /*0188*/ 	.byte	0x04, 0x17
        /*018a*/ 	.short	(.L_58 - .L_57)
.L_57:
        /*018c*/ 	.word	0x00000000
        /*0190*/ 	.short	0x0001
        /*0192*/ 	.short	0x0008
        /*0194*/ 	.byte	0x00, 0xf4, 0x21, 0x00


	//----- nvinfo : EIATTR_KPARAM_INFO
	.align		4
.L_58:
        /*0198*/ 	.byte	0x04, 0x17
        /*019a*/ 	.short	(.L_60 - .L_59)
.L_59:
        /*019c*/ 	.word	0x00000000
        /*01a0*/ 	.short	0x0000
        /*01a2*/ 	.short	0x0000
        /*01a4*/ 	.byte	0x00, 0xf4, 0x21, 0x00


	//----- nvinfo : EIATTR_SPARSE_MMA_MASK
	.align		4
.L_60:
        /*01a8*/ 	.byte	0x03, 0x50
        /*01aa*/ 	.short	0x0000


	//----- nvinfo : EIATTR_MAXREG_COUNT
	.align		4
        /*01ac*/ 	.byte	0x03, 0x1b
        /*01ae*/ 	.short	0x00ff


	//----- nvinfo : EIATTR_NUM_BARRIERS
	.align		4
        /*01b0*/ 	.byte	0x02, 0x4c
        /*01b2*/ 	.byte	0x01
	.zero		1


	//----- nvinfo : EIATTR_MERCURY_ISA_VERSION
	.align		4
        /*01b4*/ 	.byte	0x03, 0x5f
        /*01b6*/ 	.short	0x0101


	//----- nvinfo : EIATTR_COOP_GROUP_MASK_REGIDS
	.align		4
        /*01b8*/ 	.byte	0x04, 0x29
        /*01ba*/ 	.short	(.L_62 - .L_61)


	//   ....[0]....
.L_61:
        /*01bc*/ 	.word	0xffffffff


	//   ....[1]....
        /*01c0*/ 	.word	0xffffffff


	//   ....[2]....
        /*01c4*/ 	.word	0xffffffff


	//   ....[3]....
        /*01c8*/ 	.word	0xffffffff


	//   ....[4]....
        /*01cc*/ 	.word	0xffffffff


	//   ....[5]....
        /*01d0*/ 	.word	0xffffffff


	//   ....[6]....
        /*01d4*/ 	.word	0xffffffff


	//   ....[7]....
        /*01d8*/ 	.word	0xffffffff


	//----- nvinfo : EIATTR_COOP_GROUP_INSTR_OFFSETS
	.align		4
.L_62:
        /*01dc*/ 	.byte	0x04, 0x28
        /*01de*/ 	.short	(.L_64 - .L_63)


	//   ....[0]....
.L_63:
        /*01e0*/ 	.word	0x000021e0


	//   ....[1]....
        /*01e4*/ 	.word	0x00002290


	//   ....[2]....
        /*01e8*/ 	.word	0x00002bd0


	//   ....[3]....
        /*01ec*/ 	.word	0x00002bf0


	//   ....[4]....
        /*01f0*/ 	.word	0x00004060


	//   ....[5]....
        /*01f4*/ 	.word	0x00004070


	//   ....[6]....
        /*01f8*/ 	.word	0x00004100


	//   ....[7]....
        /*01fc*/ 	.word	0x00004110


	//----- nvinfo : EIATTR_EXIT_INSTR_OFFSETS
	.align		4
.L_64:
        /*0200*/ 	.byte	0x04, 0x1c
        /*0202*/ 	.short	(.L_66 - .L_65)


	//   ....[0]....
.L_65:
        /*0204*/ 	.word	0x00004df0


	//   ....[1]....
        /*0208*/ 	.word	0x00004e20


	//----- nvinfo : EIATTR_REQNTID
	.align		4
.L_66:
        /*020c*/ 	.byte	0x04, 0x10
        /*020e*/ 	.short	(.L_68 - .L_67)
.L_67:
        /*0210*/ 	.word	0x00000080
        /*0214*/ 	.word	0x00000001
        /*0218*/ 	.word	0x00000001


	//----- nvinfo : EIATTR_CBANK_PARAM_SIZE
	.align		4
.L_68:
        /*021c*/ 	.byte	0x03, 0x19
        /*021e*/ 	.short	0x0088


	//----- nvinfo : EIATTR_PARAM_CBANK
	.align		4
        /*0220*/ 	.byte	0x04, 0x0a
        /*0222*/ 	.short	(.L_70 - .L_69)
	.align		4
.L_69:
        /*0224*/ 	.word	index@(.nv.constant0.attn_fwd)
        /*0228*/ 	.short	0x0210
        /*022a*/ 	.short	0x0088


	//----- nvinfo : EIATTR_SW_WAR
	.align		4
.L_70:
        /*022c*/ 	.byte	0x04, 0x36
        /*022e*/ 	.short	(.L_72 - .L_71)
.L_71:
        /*0230*/ 	.word	0x00000008
.L_72:


//--------------------- .nv.callgraph             --------------------------
	.section	.nv.callgraph,"",@"SHT_CUDA_CALLGRAPH"
	.align	4
	.sectionentsize	8
	.align		4
        /*0000*/ 	.word	0x00000000
	.align		4
        /*0004*/ 	.word	0xffffffff
	.align		4
        /*0008*/ 	.word	0x00000000
	.align		4
        /*000c*/ 	.word	0xfffffffe
	.align		4
        /*0010*/ 	.word	0x00000000
	.align		4
        /*0014*/ 	.word	0xfffffffd
	.align		4
        /*0018*/ 	.word	0x00000000
	.align		4
        /*001c*/ 	.word	0xfffffffc


//--------------------- .nv.constant4             --------------------------
	.section	.nv.constant4,"a",@progbits
	.align	8
	.align		8
.nv.constant4:
        /*0000*/ 	.dword	_$_str


//--------------------- .text.attn_fwd            --------------------------
	.section	.text.attn_fwd,"ax",@progbits
	.align	128
        .global         attn_fwd
        .type           attn_fwd,@function
        .size           attn_fwd,(.L_x_3 - attn_fwd)
        .other          attn_fwd,@"STO_CUDA_ENTRY STV_DEFAULT"
attn_fwd:
.text.attn_fwd:
[----:B------:R-:W-:Y:S01]  /*0000*/  LDC R1, c[0x0][0x28] ;  /* 0x00000a00ff017b82 */ /* 0x000fe20000000800 */
[----:B------:R-:W0:Y:S07]  /*0010*/  S2R R142, SR_CTAID.X ;  /* 0x00000000008e7919 */ /* 0x000e2e0000002500 */
[----:B------:R-:W1:Y:S01]  /*0020*/  S2UR UR6, SR_CTAID.Y ;  /* 0x00000000000679c3 */ /* 0x000e620000002600 */
[----:B------:R-:W-:Y:S01]  /*0030*/  ULDC.64 UR4, c[0x0][0x240] ;  /* 0x0000900000047ab9 */ /* 0x000fe20000000a00 */
[----:B------:R-:W-:Y:S01]  /*0040*/  ULDC.64 UR10, c[0x0][0x208] ;  /* 0x00008200000a7ab9 */ /* 0x000fe20000000a00 */
[----:B------:R-:W2:Y:S05]  /*0050*/  S2R R16, SR_TID.X ;  /* 0x0000000000107919 */ /* 0x000eaa0000002100 */
[----:B------:R-:W3:Y:S08]  /*0060*/  LDC R4, c[0x0][0x248] ;  /* 0x00009200ff047b82 */ /* 0x000ef00000000800 */
[----:B------:R-:W4:Y:S01]  /*0070*/  LDC.64 R10, c[0x0][0x210] ;  /* 0x00008400ff0a7b82 */ /* 0x000f220000000a00 */
[----:B-1----:R-:W-:-:S04]  /*0080*/  UIMAD UR4, UR6, UR4, URZ ;  /* 0x00000004060472a4 */ /* 0x002fc8000f8e023f */
[----:B------:R-:W-:Y:S01]  /*0090*/  USHF.L.U32 UR7, UR4, 0x1, URZ ;  /* 0x0000000104077899 */ /* 0x000fe2000800063f */
[----:B0-----:R-:W-:Y:S01]  /*00a0*/  IMAD.SHL.U32 R142, R142, 0x20, RZ ;  /* 0x000000208e8e7824 */ /* 0x001fe200078e00ff */
[----:B--2---:R-:W-:-:S04]  /*00b0*/  SHF.R.U32.HI R3, RZ, 0x5, R16 ;  /* 0x00000005ff037819 */ /* 0x004fc80000011610 */
[----:B------:R-:W-:Y:S02]  /*00c0*/  LOP3.LUT R0, R142, 0x1f, R16, 0xf8, !PT ;  /* 0x0000001f8e007812 */ /* 0x000fe400078ef810 */
[----:B------:R-:W-:-:S03]  /*00d0*/  SGXT.U32 R3, R3, 0x2 ;  /* 0x000000020303781a */ /* 0x000fc60000000000 */
[----:B------:R-:W-:Y:S01]  /*00e0*/  IMAD R2, R0, UR5, RZ ;  /* 0x0000000500027c24 */ /* 0x000fe2000f8e02ff */
[----:B------:R-:W-:Y:S01]  /*00f0*/  UIMAD.WIDE UR4, UR4, 0x2, URZ ;  /* 0x00000002040478a5 */ /* 0x000fe2000f8e023f */
[----:B---3--:R-:W-:Y:S02]  /*0100*/  IMAD R5, R3, R4, RZ ;  /* 0x0000000403057224 */ /* 0x008fe400078e02ff */
[----:B------:R-:W-:Y:S02]  /*0110*/  IMAD.SHL.U32 R3, R2, 0x2, RZ ;  /* 0x0000000202037824 */ /* 0x000fe400078e00ff */
[----:B------:R-:W-:Y:S02]  /*0120*/  IMAD R7, R4, 0x4, R5 ;  /* 0x0000000404077824 */ /* 0x000fe400078e0205 */
[----:B------:R-:W-:Y:S01]  /*0130*/  IMAD.HI R2, R2, 0x2, RZ ;  /* 0x0000000202027827 */ /* 0x000fe200078e02ff */
[----:B----4-:R-:W-:-:S03]  /*0140*/  IADD3 R8, P0, P1, R3, UR7, R10 ;  /* 0x0000000703087c10 */ /* 0x010fc6000f91e00a */
[----:B------:R-:W-:Y:S01]  /*0150*/  IMAD R9, R4, 0x4, R7 ;  /* 0x0000000404097824 */ /* 0x000fe200078e0207 */
[----:B------:R-:W-:Y:S02]  /*0160*/  IADD3.X R12, R2, UR5, R11, P0, P1 ;  /* 0x00000005020c7c10 */ /* 0x000fe400087e240b */
[-C--:B------:R-:W-:Y:S01]  /*0170*/  LEA R2, P0, R5, R8.reuse, 0x1 ;  /* 0x0000000805027211 */ /* 0x080fe200078008ff */
[----:B------:R-:W-:Y:S01]  /*0180*/  IMAD R10, R4, 0x4, R9 ;  /* 0x00000004040a7824 */ /* 0x000fe200078e0209 */
[-C--:B------:R-:W-:Y:S02]  /*0190*/  LEA R4, P1, R7, R8.reuse, 0x1 ;  /* 0x0000000807047211 */ /* 0x080fe400078208ff */
[-C--:B------:R-:W-:Y:S02]  /*01a0*/  LEA R6, P2, R9, R8.reuse, 0x1 ;  /* 0x0000000809067211 */ /* 0x080fe400078408ff */
[----:B------:R-:W-:Y:S02]  /*01b0*/  LEA R8, P3, R10, R8, 0x1 ;  /* 0x000000080a087211 */ /* 0x000fe400078608ff */
[----:B------:R-:W-:-:S02]  /*01c0*/  LEA.HI.X.SX32 R3, R5, R12, 0x1, P0 ;  /* 0x0000000c05037211 */ /* 0x000fc400000f0eff */
[-C--:B------:R-:W-:Y:S02]  /*01d0*/  LEA.HI.X.SX32 R5, R7, R12.reuse, 0x1, P1 ;  /* 0x0000000c07057211 */ /* 0x080fe400008f0eff */
[-C--:B------:R-:W-:Y:S02]  /*01e0*/  LEA.HI.X.SX32 R7, R9, R12.reuse, 0x1, P2 ;  /* 0x0000000c09077211 */ /* 0x080fe400010f0eff */
[----:B------:R-:W-:Y:S01]  /*01f0*/  LEA.HI.X.SX32 R9, R10, R12, 0x1, P3 ;  /* 0x0000000c0a097211 */ /* 0x000fe200018f0eff */
[----:B------:R0:W2:Y:S04]  /*0200*/  LDG.E.U16 R3, desc[UR10][R2.64] ;  /* 0x0000000a02037981 */ /* 0x0000a8000c1e1500 */
[----:B------:R-:W3:Y:S04]  /*0210*/  LDG.E.U16 R7, desc[UR10][R6.64] ;  /* 0x0000000a06077981 */ /* 0x000ee8000c1e1500 */
[----:B------:R-:W4:Y:S04]  /*0220*/  LDG.E.U16 R4, desc[UR10][R4.64] ;  /* 0x0000000a04047981 */ /* 0x000f28000c1e1500 */
[----:B------:R-:W5:Y:S01]  /*0230*/  LDG.E.U16 R9, desc[UR10][R8.64] ;  /* 0x0000000a08097981 */ /* 0x000f62000c1e1500 */
[----:B------:R-:W1:Y:S01]  /*0240*/  S2UR UR5, SR_CgaCtaId ;  /* 0x00000000000579c3 */ /* 0x000e620000008800 */
[----:B------:R-:W-:Y:S01]  /*0250*/  SHF.R.S32.HI R10, RZ, 0x6, R16 ;  /* 0x00000006ff0a7819 */ /* 0x000fe20000011410 */
[----:B------:R-:W-:-:S03]  /*0260*/  VIADD R141, R142, 0x20 ;  /* 0x000000208e8d7836 */ /* 0x000fc60000000000 */
[----:B------:R-:W-:Y:S01]  /*0270*/  SGXT R10, R10, 0x1 ;  /* 0x000000010a0a781a */ /* 0x000fe20000000200 */
[----:B------:R-:W-:Y:S01]  /*0280*/  IMAD.SHL.U32 R144, R16, 0x2, RZ ;  /* 0x0000000210907824 */ /* 0x000fe200078e00ff */
[----:B------:R-:W-:Y:S01]  /*0290*/  UMOV UR4, 0x400 ;  /* 0x0000040000047882 */ /* 0x000fe20000000000 */
[----:B------:R-:W-:Y:S02]  /*02a0*/  ISETP.GE.AND P0, PT, R141, 0x1, PT ;  /* 0x000000018d00780c */ /* 0x000fe40003f06270 */
[----:B------:R-:W-:-:S04]  /*02b0*/  LOP3.LUT R11, R10, 0x90, RZ, 0xc0, !PT ;  /* 0x000000900a0b7812 */ /* 0x000fc800078ec0ff */
[----:B------:R-:W-:-:S04]  /*02c0*/  LOP3.LUT R140, R11, 0x7e, R144, 0x78, !PT ;  /* 0x0000007e0b8c7812 */ /* 0x000fc800078e7890 */
[----:B0-----:R-:W-:Y:S01]  /*02d0*/  LOP3.LUT R2, R140, 0x20, RZ, 0x3c, !PT ;  /* 0x000000208c027812 */ /* 0x001fe200078e3cff */
[----:B-1----:R-:W-:Y:S01]  /*02e0*/  ULEA UR5, UR5, UR4, 0x18 ;  /* 0x0000000405057291 */ /* 0x002fe2000f8ec03f */
[----:B------:R-:W-:Y:S01]  /*02f0*/  IMAD.MOV.U32 R32, RZ, RZ, -0x800000 ;  /* 0xff800000ff207424 */ /* 0x000fe200078e00ff */
[----:B------:R-:W-:Y:S01]  /*0300*/  CS2R R12, SRZ ;  /* 0x00000000000c7805 */ /* 0x000fe2000001ff00 */
[----:B------:R-:W-:Y:S01]  /*0310*/  IMAD.MOV.U32 R106, RZ, RZ, 0x3f800000 ;  /* 0x3f800000ff6a7424 */ /* 0x000fe200078e00ff */
[----:B------:R-:W-:Y:S01]  /*0320*/  CS2R R14, SRZ ;  /* 0x00000000000e7805 */ /* 0x000fe2000001ff00 */
[----:B------:R-:W-:Y:S01]  /*0330*/  IMAD.MOV.U32 R158, RZ, RZ, 0x3f800000 ;  /* 0x3f800000ff9e7424 */ /* 0x000fe200078e00ff */
[----:B------:R-:W-:Y:S01]  /*0340*/  CS2R R10, SRZ ;  /* 0x00000000000a7805 */ /* 0x000fe2000001ff00 */
[----:B------:R-:W-:Y:S02]  /*0350*/  IMAD.MOV.U32 R33, RZ, RZ, -0x800000 ;  /* 0xff800000ff217424 */ /* 0x000fe400078e00ff */
[----:B--2---:R0:W-:Y:S04]  /*0360*/  STS.U16 [R140+UR5+0x1000], R3 ;  /* 0x001000038c007988 */ /* 0x0041e80008000405 */
[----:B---3--:R-:W-:Y:S04]  /*0370*/  STS.U16 [R140+UR5+0x1200], R7 ;  /* 0x001200078c007988 */ /* 0x008fe80008000405 */
[----:B----4-:R1:W-:Y:S04]  /*0380*/  STS.U16 [R2+UR5+0x1100], R4 ;  /* 0x0011000402007988 */ /* 0x0103e80008000405 */
[----:B-----5:R2:W-:Y:S01]  /*0390*/  STS.U16 [R2+UR5+0x1300], R9 ;  /* 0x0013000902007988 */ /* 0x0205e20008000405 */
[C---:B0-----:R-:W-:Y:S01]  /*03a0*/  IMAD.SHL.U32 R3, R16.reuse, 0x8, RZ ;  /* 0x0000000810037824 */ /* 0x041fe200078e00ff */
[----:B-1----:R-:W-:-:S02]  /*03b0*/  LOP3.LUT R4, R16, 0x10, RZ, 0xc0, !PT ;  /* 0x0000001010047812 */ /* 0x002fc400078ec0ff */
[----:B--2---:R-:W-:Y:S02]  /*03c0*/  CS2R R8, SRZ ;  /* 0x0000000000087805 */ /* 0x004fe4000001ff00 */
[----:B------:R-:W-:Y:S01]  /*03d0*/  LOP3.LUT R2, R16, 0x20, RZ, 0xc0, !PT ;  /* 0x0000002010027812 */ /* 0x000fe200078ec0ff */
[----:B------:R-:W-:Y:S06]  /*03e0*/  @!P0 BRA `(.L_x_0) ;  /* 0x0000003c00908947 */ /* 0x000fec0003800000 */
[----:B------:R-:W-:Y:S01]  /*03f0*/  SHF.R.U32.HI R5, RZ, 0x2, R16 ;  /* 0x00000002ff057819 */ /* 0x000fe20000011610 */
[----:B------:R-:W0:Y:S01]  /*0400*/  LDC.64 R108, c[0x0][0x250] ;  /* 0x00009400ff6c7b82 */ /* 0x000e220000000a00 */
[----:B------:R-:W-:Y:S01]  /*0410*/  SHF.R.U32.HI R2, RZ, 0x1, R2 ;  /* 0x00000001ff027819 */ /* 0x000fe20000011602 */
[----:B------:R-:W-:Y:S01]  /*0420*/  ULDC UR4, c[0x0][0x258] ;  /* 0x0000960000047ab9 */ /* 0x000fe20000000800 */
[----:B------:R-:W-:Y:S01]  /*0430*/  SGXT.U32 R5, R5, 0x3 ;  /* 0x000000030505781a */ /* 0x000fe20000000000 */
[----:B------:R-:W-:Y:S01]  /*0440*/  ULDC.64 UR8, c[0x0][0x218] ;  /* 0x0000860000087ab9 */ /* 0x000fe20000000a00 */
[--C-:B------:R-:W-:Y:S01]  /*0450*/  SHF.R.S32.HI R6, RZ, 0x2, R16.reuse ;  /* 0x00000002ff067819 */ /* 0x100fe20000011410 */
[----:B------:R-:W-:Y:S01]  /*0460*/  IMAD.MOV.U32 R163, RZ, RZ, -0x800000 ;  /* 0xff800000ffa37424 */ /* 0x000fe200078e00ff */
[----:B------:R-:W-:Y:S01]  /*0470*/  LOP3.LUT R142, R142, R2, R5, 0xfe, !PT ;  /* 0x000000028e8e7212 */ /* 0x000fe200078efe05 */
[----:B------:R-:W1:Y:S01]  /*0480*/  LDC.64 R106, c[0x0][0x260] ;  /* 0x00009800ff6a7b82 */ /* 0x000e620000000a00 */
[----:B------:R-:W-:Y:S01]  /*0490*/  SGXT R6, R6, 0x1 ;  /* 0x000000010606781a */ /* 0x000fe20000000200 */
[----:B------:R-:W-:Y:S01]  /*04a0*/  IMAD.MOV.U32 R149, RZ, RZ, RZ ;  /* 0x000000ffff957224 */ /* 0x000fe200078e00ff */
[----:B------:R-:W-:Y:S01]  /*04b0*/  LOP3.LUT R5, R144, 0x10, RZ, 0xc0, !PT ;  /* 0x0000001090057812 */ /* 0x000fe200078ec0ff */
[----:B------:R-:W-:Y:S01]  /*04c0*/  IMAD.MOV.U32 R147, RZ, RZ, RZ ;  /* 0x000000ffff937224 */ /* 0x000fe200078e00ff */
[----:B------:R-:W-:Y:S01]  /*04d0*/  LOP3.LUT R2, R16, 0x7, RZ, 0xc0, !PT ;  /* 0x0000000710027812 */ /* 0x000fe200078ec0ff */
[----:B------:R-:W-:Y:S01]  /*04e0*/  IMAD.MOV.U32 R158, RZ, RZ, 0x3f800000 ;  /* 0x3f800000ff9e7424 */ /* 0x000fe200078e00ff */
[----:B------:R-:W-:Y:S01]  /*04f0*/  LOP3.LUT R8, R6, 0x90, RZ, 0xc0, !PT ;  /* 0x0000009006087812 */ /* 0x000fe200078ec0ff */
[----:B------:R-:W2:Y:S01]  /*0500*/  LDC R41, c[0x0][0x268] ;  /* 0x00009a00ff297b82 */ /* 0x000ea20000000800 */
[----:B------:R-:W-:Y:S01]  /*0510*/  LOP3.LUT R6, R5, 0x20, R16, 0xf8, !PT ;  /* 0x0000002005067812 */ /* 0x000fe200078ef810 */
[C---:B------:R-:W-:Y:S01]  /*0520*/  IMAD R9, R2.reuse, 0x110, RZ ;  /* 0x0000011002097824 */ /* 0x040fe200078e02ff */
[----:B------:R-:W-:Y:S01]  /*0530*/  LEA R5, R2, UR5, 0x6 ;  /* 0x0000000502057c11 */ /* 0x000fe2000f8e30ff */
[----:B------:R-:W-:Y:S01]  /*0540*/  ULDC UR7, c[0x0][0x238] ;  /* 0x00008e0000077ab9 */ /* 0x000fe20000000800 */
[----:B------:R-:W-:-:S02]  /*0550*/  LOP3.LUT R3, R6, 0x30, R3, 0x78, !PT ;  /* 0x0000003006037812 */ /* 0x000fc400078e7803 */
[----:B------:R-:W-:Y:S01]  /*0560*/  LEA R6, R4, R5, 0x5 ;  /* 0x0000000504067211 */ /* 0x000fe200078e28ff */
[----:B0-----:R-:W-:Y:S01]  /*0570*/  IMAD R108, R108, UR6, RZ ;  /* 0x000000066c6c7c24 */ /* 0x001fe2000f8e02ff */
[C---:B------:R-:W-:Y:S02]  /*0580*/  LOP3.LUT R143, R16.reuse, 0x3, RZ, 0xc0, !PT ;  /* 0x00000003108f7812 */ /* 0x040fe400078ec0ff */
[----:B------:R-:W-:Y:S01]  /*0590*/  LOP3.LUT R2, R16, 0xf, RZ, 0xc0, !PT ;  /* 0x0000000f10027812 */ /* 0x000fe200078ec0ff */
[----:B------:R-:W-:Y:S01]  /*05a0*/  IMAD.IADD R145, R3, 0x1, R6 ;  /* 0x0000000103917824 */ /* 0x000fe200078e0206 */
[----:B------:R-:W-:Y:S01]  /*05b0*/  SHF.R.U32.HI R6, RZ, 0x4, R16 ;  /* 0x00000004ff067819 */ /* 0x000fe20000011610 */
[----:B------:R-:W-:Y:S01]  /*05c0*/  IMAD R7, R143, 0x20, R8 ;  /* 0x000000208f077824 */ /* 0x000fe200078e0208 */
[----:B------:R-:W-:Y:S01]  /*05d0*/  LEA R146, R4, UR5, 0x4 ;  /* 0x0000000504927c11 */ /* 0x000fe2000f8e20ff */
[----:B------:R-:W-:Y:S01]  /*05e0*/  IMAD R3, R2, UR4, RZ ;  /* 0x0000000402037c24 */ /* 0x000fe2000f8e02ff */
[----:B------:R-:W-:Y:S01]  /*05f0*/  SGXT.U32 R6, R6, 0x3 ;  /* 0x000000030606781a */ /* 0x000fe20000000000 */
[----:B------:R-:W-:Y:S01]  /*0600*/  IMAD.SHL.U32 R2, R108, 0x2, RZ ;  /* 0x000000026c027824 */ /* 0x000fe200078e00ff */
[--C-:B------:R-:W-:Y:S01]  /*0610*/  LOP3.LUT R7, R7, 0x10, R144.reuse, 0x78, !PT ;  /* 0x0000001007077812 */ /* 0x100fe200078e7890 */
[----:B------:R-:W-:Y:S01]  /*0620*/  IMAD.SHL.U32 R5, R3, 0x2, RZ ;  /* 0x0000000203057824 */ /* 0x000fe200078e00ff */
[----:B------:R-:W-:Y:S01]  /*0630*/  LOP3.LUT R144, R9, 0x30, R144, 0x78, !PT ;  /* 0x0000003009907812 */ /* 0x000fe200078e7890 */
[----:B------:R-:W-:Y:S01]  /*0640*/  IMAD R8, R6, R109, RZ ;  /* 0x0000006d06087224 */ /* 0x000fe200078e02ff */
[C---:B------:R-:W-:Y:S01]  /*0650*/  LEA.HI R6, R16.reuse, 0x78, RZ, 0x1c ;  /* 0x0000007810067811 */ /* 0x040fe200078fe0ff */
[----:B------:R-:W-:Y:S01]  /*0660*/  IMAD.HI R3, R3, 0x2, RZ ;  /* 0x0000000203037827 */ /* 0x000fe200078e02ff */
[----:B------:R-:W-:Y:S01]  /*0670*/  IADD3 R9, P0, P1, R5, UR8, R2 ;  /* 0x0000000805097c10 */ /* 0x000fe2000f91e002 */
[----:B------:R-:W-:Y:S01]  /*0680*/  UMOV UR4, URZ ;  /* 0x0000003f00047c82 */ /* 0x000fe20008000000 */
[C---:B------:R-:W-:Y:S01]  /*0690*/  LEA.HI R2, R16.reuse, 0x38, RZ, 0x1c ;  /* 0x0000003810027811 */ /* 0x040fe200078fe0ff */
[----:B------:R-:W-:Y:S01]  /*06a0*/  IMAD R10, R109, 0x8, R8 ;  /* 0x000000086d0a7824 */ /* 0x000fe200078e0208 */
[----:B------:R-:W-:Y:S01]  /*06b0*/  LOP3.LUT R4, R16, 0x7f, RZ, 0xc0, !PT ;  /* 0x0000007f10047812 */ /* 0x000fe200078ec0ff */
[----:B------:R-:W-:Y:S01]  /*06c0*/  IMAD.HI R108, R108, 0x2, RZ ;  /* 0x000000026c6c7827 */ /* 0x000fe200078e02ff */
[----:B------:R-:W-:-:S02]  /*06d0*/  LEA R160, P3, R8, R9, 0x1 ;  /* 0x0000000908a07211 */ /* 0x000fc400078608ff */
[----:B------:R-:W-:Y:S01]  /*06e0*/  LEA R102, P4, R10, R9, 0x1 ;  /* 0x000000090a667211 */ /* 0x000fe200078808ff */
[----:B------:R-:W-:Y:S01]  /*06f0*/  IMAD R12, R109, 0x8, R10 ;  /* 0x000000086d0c7824 */ /* 0x000fe200078e020a */
[----:B------:R-:W-:Y:S01]  /*0700*/  IADD3.X R11, R3, UR9, R108, P0, P1 ;  /* 0x00000009030b7c10 */ /* 0x000fe200087e246c */
[----:B------:R-:W-:Y:S01]  /*0710*/  IMAD R3, R2, R109, RZ ;  /* 0x0000006d02037224 */ /* 0x000fe200078e02ff */
[----:B------:R-:W-:Y:S01]  /*0720*/  ULDC.64 UR8, c[0x0][0x220] ;  /* 0x0000880000087ab9 */ /* 0x000fe20000000a00 */
[C---:B------:R-:W-:Y:S01]  /*0730*/  IMAD R14, R109.reuse, 0x8, R12 ;  /* 0x000000086d0e7824 */ /* 0x040fe200078e020c */
[----:B------:R-:W-:Y:S01]  /*0740*/  LEA.HI.X.SX32 R161, R8, R11, 0x1, P3 ;  /* 0x0000000b08a17211 */ /* 0x000fe200018f0eff */
[----:B------:R-:W-:Y:S01]  /*0750*/  IMAD R5, R6, R109, RZ ;  /* 0x0000006d06057224 */ /* 0x000fe200078e02ff */
[----:B------:R-:W-:Y:S01]  /*0760*/  LEA.HI.X.SX32 R103, R10, R11, 0x1, P4 ;  /* 0x0000000b0a677211 */ /* 0x000fe200020f0eff */
[----:B------:R-:W-:Y:S01]  /*0770*/  IMAD R2, R109, 0x8, R14 ;  /* 0x000000086d027824 */ /* 0x000fe200078e020e */
[-C--:B------:R-:W-:Y:S01]  /*0780*/  LEA R96, P3, R12, R9.reuse, 0x1 ;  /* 0x000000090c607211 */ /* 0x080fe200078608ff */
[----:B------:R-:W-:Y:S01]  /*0790*/  IMAD.IADD R146, R7, 0x1, R146 ;  /* 0x0000000107927824 */ /* 0x000fe200078e0292 */
[----:B------:R-:W-:Y:S01]  /*07a0*/  LEA R94, P4, R14, R9, 0x1 ;  /* 0x000000090e5e7211 */ /* 0x000fe200078808ff */
[C---:B------:R-:W-:Y:S01]  /*07b0*/  IMAD R6, R109.reuse, 0x8, R2 ;  /* 0x000000086d067824 */ /* 0x040fe200078e0202 */
[-C--:B------:R-:W-:Y:S01]  /*07c0*/  LEA.HI.X.SX32 R97, R12, R11.reuse, 0x1, P3 ;  /* 0x0000000b0c617211 */ /* 0x080fe200018f0eff */
[----:B-1----:R-:W-:Y:S01]  /*07d0*/  IMAD R106, R106, UR6, RZ ;  /* 0x000000066a6a7c24 */ /* 0x002fe2000f8e02ff */
[----:B------:R-:W-:Y:S01]  /*07e0*/  LEA.HI.X.SX32 R95, R14, R11, 0x1, P4 ;  /* 0x0000000b0e5f7211 */ /* 0x000fe200020f0eff */
[----:B------:R-:W-:Y:S01]  /*07f0*/  IMAD R7, R4, R107, RZ ;  /* 0x0000006b04077224 */ /* 0x000fe200078e02ff */
[----:B------:R-:W-:Y:S01]  /*0800*/  LEA R16, R109, R6, 0x3 ;  /* 0x000000066d107211 */ /* 0x000fe200078e18ff */
[----:B------:R-:W-:Y:S01]  /*0810*/  IMAD.SHL.U32 R104, R106, 0x2, RZ ;  /* 0x000000026a687824 */ /* 0x000fe200078e00ff */
[-C--:B------:R-:W-:Y:S01]  /*0820*/  LEA R90, P3, R6, R9.reuse, 0x1 ;  /* 0x00000009065a7211 */ /* 0x080fe200078608ff */
[----:B------:R-:W-:Y:S01]  /*0830*/  IMAD.SHL.U32 R105, R7, 0x2, RZ ;  /* 0x0000000207697824 */ /* 0x000fe200078e00ff */
[----:B------:R-:W-:Y:S01]  /*0840*/  LEA R88, P4, R16, R9, 0x1 ;  /* 0x0000000910587211 */ /* 0x000fe200078808ff */
[----:B------:R-:W-:Y:S01]  /*0850*/  IMAD R8, R109, 0x10, R16 ;  /* 0x000000106d087824 */ /* 0x000fe200078e0210 */
[----:B------:R-:W-:Y:S01]  /*0860*/  LEA.HI.X.SX32 R91, R6, R11, 0x1, P3 ;  /* 0x0000000b065b7211 */ /* 0x000fe200018f0eff */
[----:B------:R-:W-:Y:S01]  /*0870*/  IMAD.HI R106, R106, 0x2, RZ ;  /* 0x000000026a6a7827 */ /* 0x000fe200078e02ff */
[----:B------:R-:W-:-:S02]  /*0880*/  LEA R100, P5, R3, R9, 0x1 ;  /* 0x0000000903647211 */ /* 0x000fc400078a08ff */
[----:B------:R-:W-:Y:S01]  /*0890*/  LEA R98, P2, R5, R9, 0x1 ;  /* 0x0000000905627211 */ /* 0x000fe200078408ff */
[----:B------:R-:W-:Y:S01]  /*08a0*/  IMAD R10, R109, 0x8, R8 ;  /* 0x000000086d0a7824 */ /* 0x000fe200078e0208 */
[-C--:B------:R-:W-:Y:S01]  /*08b0*/  LEA.HI.X.SX32 R89, R16, R11.reuse, 0x1, P4 ;  /* 0x0000000b10597211 */ /* 0x080fe200020f0eff */
[----:B------:R-:W-:Y:S01]  /*08c0*/  IMAD.HI R7, R7, 0x2, RZ ;  /* 0x0000000207077827 */ /* 0x000fe200078e02ff */
[-C--:B------:R-:W-:Y:S02]  /*08d0*/  LEA.HI.X.SX32 R101, R3, R11.reuse, 0x1, P5 ;  /* 0x0000000b03657211 */ /* 0x080fe400028f0eff */
[----:B------:R-:W-:Y:S01]  /*08e0*/  LEA.HI.X.SX32 R99, R5, R11, 0x1, P2 ;  /* 0x0000000b05637211 */ /* 0x000fe200010f0eff */
[----:B------:R-:W-:Y:S01]  /*08f0*/  IMAD R12, R109, 0x8, R10 ;  /* 0x000000086d0c7824 */ /* 0x000fe200078e020a */
[-C--:B------:R-:W-:Y:S01]  /*0900*/  LEA R92, P2, R2, R9.reuse, 0x1 ;  /* 0x00000009025c7211 */ /* 0x080fe200078408ff */
[----:B--2---:R-:W-:Y:S01]  /*0910*/  IMAD R29, R41, 0xa, RZ ;  /* 0x0000000a291d7824 */ /* 0x004fe200078e02ff */
[----:B------:R-:W-:Y:S01]  /*0920*/  LEA R84, P3, R10, R9, 0x1 ;  /* 0x000000090a547211 */ /* 0x000fe200078608ff */
[----:B------:R-:W-:Y:S01]  /*0930*/  IMAD R14, R109, 0x8, R12 ;  /* 0x000000086d0e7824 */ /* 0x000fe200078e020c */
[----:B------:R-:W-:Y:S01]  /*0940*/  LEA.HI.X.SX32 R93, R2, R11, 0x1, P2 ;  /* 0x0000000b025d7211 */ /* 0x000fe200010f0eff */
[----:B------:R-:W-:Y:S01]  /*0950*/  IMAD R113, R41, 0x14, RZ ;  /* 0x0000001429717824 */ /* 0x000fe200078e02ff */
[C---:B------:R-:W-:Y:S01]  /*0960*/  LEA R86, P2, R8.reuse, R9, 0x1 ;  /* 0x0000000908567211 */ /* 0x040fe200078408ff */
[----:B------:R-:W-:Y:S01]  /*0970*/  IMAD R6, R109, 0x8, R14 ;  /* 0x000000086d067824 */ /* 0x000fe200078e020e */
[----:B------:R-:W-:Y:S01]  /*0980*/  IADD3 R104, P0, P1, R105, UR8, R104 ;  /* 0x0000000869687c10 */ /* 0x000fe2000f91e068 */
[----:B------:R-:W-:Y:S01]  /*0990*/  IMAD R19, R41, 0x5, RZ ;  /* 0x0000000529137824 */ /* 0x000fe200078e02ff */
[-C--:B------:R-:W-:Y:S01]  /*09a0*/  LEA.HI.X.SX32 R87, R8, R11.reuse, 0x1, P2 ;  /* 0x0000000b08577211 */ /* 0x080fe200010f0eff */
[----:B------:R-:W-:Y:S01]  /*09b0*/  IMAD R16, R109, 0x8, R6 ;  /* 0x000000086d107824 */ /* 0x000fe200078e0206 */
[----:B------:R-:W-:Y:S01]  /*09c0*/  LEA.HI.X.SX32 R85, R10, R11, 0x1, P3 ;  /* 0x0000000b0a557211 */ /* 0x000fe200018f0eff */
[----:B------:R-:W-:Y:S01]  /*09d0*/  IMAD R111, R41, 0x12, RZ ;  /* 0x00000012296f7824 */ /* 0x000fe200078e02ff */
[-C--:B------:R-:W-:Y:S01]  /*09e0*/  LEA R82, P4, R12, R9.reuse, 0x1 ;  /* 0x000000090c527211 */ /* 0x080fe200078808ff */
[----:B------:R-:W-:Y:S01]  /*09f0*/  IMAD R3, R109, 0x8, R16 ;  /* 0x000000086d037824 */ /* 0x000fe200078e0210 */
[-C--:B------:R-:W-:Y:S01]  /*0a00*/  LEA R80, P2, R14, R9.reuse, 0x1 ;  /* 0x000000090e507211 */ /* 0x080fe200078408ff */
[C---:B------:R-:W-:Y:S01]  /*0a10*/  IMAD R115, R41.reuse, 0x16, RZ ;  /* 0x0000001629737824 */ /* 0x040fe200078e02ff */
[-C--:B------:R-:W-:Y:S01]  /*0a20*/  LEA R78, P3, R6, R9.reuse, 0x1 ;  /* 0x00000009064e7211 */ /* 0x080fe200078608ff */
[----:B------:R-:W-:Y:S01]  /*0a30*/  IMAD R21, R41, 0x6, RZ ;  /* 0x0000000629157824 */ /* 0x000fe200078e02ff */
[----:B------:R-:W-:Y:S01]  /*0a40*/  LEA R2, P5, R3, R9, 0x1 ;  /* 0x0000000903027211 */ /* 0x000fe200078a08ff */
[----:B------:R-:W-:Y:S01]  /*0a50*/  IMAD R33, R41, 0xc, RZ ;  /* 0x0000000c29217824 */ /* 0x000fe200078e02ff */
[----:B------:R-:W-:Y:S01]  /*0a60*/  IADD3.X R105, R7, UR9, R106, P0, P1 ;  /* 0x0000000907697c10 */ /* 0x000fe200087e246a */
[----:B------:R-:W-:Y:S01]  /*0a70*/  IMAD R117, R41, 0x18, RZ ;  /* 0x0000001829757824 */ /* 0x000fe200078e02ff */
[-C--:B------:R-:W-:Y:S01]  /*0a80*/  LEA.HI.X.SX32 R3, R3, R11.reuse, 0x1, P5 ;  /* 0x0000000b03037211 */ /* 0x080fe200028f0eff */
[----:B------:R-:W-:Y:S01]  /*0a90*/  IMAD R119, R41, 0x1a, RZ ;  /* 0x0000001a29777824 */ /* 0x000fe200078e02ff */
[-C--:B------:R-:W-:Y:S01]  /*0aa0*/  IADD3 R112, P5, R113, R104.reuse, RZ ;  /* 0x0000006871707210 */ /* 0x080fe20007fbe0ff */
[----:B------:R-:W-:Y:S01]  /*0ab0*/  IMAD R27, R41, 0x9, RZ ;  /* 0x00000009291b7824 */ /* 0x000fe200078e02ff */
[-C--:B------:R-:W-:Y:S01]  /*0ac0*/  IADD3 R120, P6, R29, R104.reuse, RZ ;  /* 0x000000681d787210 */ /* 0x080fe20007fde0ff */
[C---:B------:R-:W-:Y:S01]  /*0ad0*/  IMAD R31, R41.reuse, 0xb, RZ ;  /* 0x0000000b291f7824 */ /* 0x040fe200078e02ff */
[-C--:B------:R-:W-:Y:S01]  /*0ae0*/  LEA.HI.X.SX32 R83, R12, R11.reuse, 0x1, P4 ;  /* 0x0000000b0c537211 */ /* 0x080fe200020f0eff */
[C---:B------:R-:W-:Y:S01]  /*0af0*/  IMAD R7, R41.reuse, 0x3, RZ ;  /* 0x0000000329077824 */ /* 0x040fe200078e02ff */
[-C--:B------:R-:W-:Y:S01]  /*0b00*/  LEA.HI.X.SX32 R81, R14, R11.reuse, 0x1, P2 ;  /* 0x0000000b0e517211 */ /* 0x080fe200010f0eff */
[C---:B------:R-:W-:Y:S01]  /*0b10*/  IMAD R35, R41.reuse, 0xd, RZ ;  /* 0x0000000d29237824 */ /* 0x040fe200078e02ff */
[----:B------:R-:W-:Y:S01]  /*0b20*/  LEA.HI.X.SX32 R79, R6, R11, 0x1, P3 ;  /* 0x0000000b064f7211 */ /* 0x000fe200018f0eff */
[----:B------:R-:W-:Y:S01]  /*0b30*/  IMAD R37, R41, 0xe, RZ ;  /* 0x0000000e29257824 */ /* 0x000fe200078e02ff */
[-C--:B------:R-:W-:Y:S01]  /*0b40*/  LEA.HI.X.SX32 R121, R19, R105.reuse, 0x1, P6 ;  /* 0x0000006913797211 */ /* 0x080fe200030f0eff */
[----:B------:R-:W-:Y:S01]  /*0b50*/  IMAD R123, R41, 0x1c, RZ ;  /* 0x0000001c297b7824 */ /* 0x000fe200078e02ff */
[----:B------:R-:W-:Y:S01]  /*0b60*/  LEA.HI.X.SX32 R113, R29, R105, 0x1, P5 ;  /* 0x000000691d717211 */ /* 0x000fe200028f0eff */
[C---:B------:R-:W-:Y:S01]  /*0b70*/  IMAD.SHL.U32 R5, R41.reuse, 0x2, RZ ;  /* 0x0000000229057824 */ /* 0x040fe200078e00ff */
[----:B------:R-:W-:Y:S01]  /*0b80*/  LEA R76, P4, R16, R9, 0x1 ;  /* 0x00000009104c7211 */ /* 0x000fe200078808ff */
[----:B------:R-:W-:Y:S01]  /*0b90*/  IMAD R125, R41, 0x1e, RZ ;  /* 0x0000001e297d7824 */ /* 0x000fe200078e02ff */
[-C--:B------:R-:W-:Y:S01]  /*0ba0*/  IADD3 R110, P0, R111, R104.reuse, RZ ;  /* 0x000000686f6e7210 */ /* 0x080fe20007f1e0ff */
[----:B------:R-:W-:Y:S01]  /*0bb0*/  IMAD.SHL.U32 R108, R4, 0x2, RZ ;  /* 0x00000002046c7824 */ /* 0x000fe200078e00ff */
[-C--:B------:R-:W-:Y:S01]  /*0bc0*/  IADD3 R114, P1, R115, R104.reuse, RZ ;  /* 0x0000006873727210 */ /* 0x080fe20007f3e0ff */
[----:B------:R-:W-:Y:S01]  /*0bd0*/  IMAD R23, R41, 0x7, RZ ;  /* 0x0000000729177824 */ /* 0x000fe200078e02ff */
[-C--:B------:R-:W-:Y:S01]  /*0be0*/  IADD3 R116, P3, R117, R104.reuse, RZ ;  /* 0x0000006875747210 */ /* 0x080fe20007f7e0ff */
[----:B------:R-:W-:Y:S01]  /*0bf0*/  IMAD.SHL.U32 R17, R41, 0x4, RZ ;  /* 0x0000000429117824 */ /* 0x000fe200078e00ff */
[-C--:B------:R-:W-:Y:S01]  /*0c00*/  IADD3 R118, P2, R119, R104.reuse, RZ ;  /* 0x0000006877767210 */ /* 0x080fe20007f5e0ff */
[----:B------:R-:W-:Y:S01]  /*0c10*/  IMAD.SHL.U32 R25, R41, 0x8, RZ ;  /* 0x0000000829197824 */ /* 0x000fe200078e00ff */
[-C--:B------:R-:W-:Y:S01]  /*0c20*/  IADD3 R126, P6, R21, R104.reuse, RZ ;  /* 0x00000068157e7210 */ /* 0x080fe20007fde0ff */
[----:B------:R-:W-:Y:S01]  /*0c30*/  IMAD R39, R41, 0xf, RZ ;  /* 0x0000000f29277824 */ /* 0x000fe200078e02ff */
[----:B------:R-:W-:Y:S01]  /*0c40*/  IADD3 R128, P5, R33, R104, RZ ;  /* 0x0000006821807210 */ /* 0x000fe20007fbe0ff */
[----:B------:R-:W-:Y:S01]  /*0c50*/  IMAD.MOV.U32 R106, RZ, RZ, 0x3f800000 ;  /* 0x3f800000ff6a7424 */ /* 0x000fe200078e00ff */
[----:B------:R-:W-:-:S02]  /*0c60*/  LEA.HI.X.SX32 R77, R16, R11, 0x1, P4 ;  /* 0x0000000b104d7211 */ /* 0x000fc400020f0eff */
[----:B------:R-:W-:Y:S02]  /*0c70*/  CS2R R12, SRZ ;  /* 0x00000000000c7805 */ /* 0x000fe4000001ff00 */
[-C--:B------:R-:W-:Y:S02]  /*0c80*/  LEA.HI.X.SX32 R111, R27, R105.reuse, 0x1, P0 ;  /* 0x000000691b6f7211 */ /* 0x080fe400000f0eff */
[----:B------:R-:W-:Y:S02]  /*0c90*/  CS2R R14, SRZ ;  /* 0x00000000000e7805 */ /* 0x000fe4000001ff00 */
[-C--:B------:R-:W-:Y:S02]  /*0ca0*/  LEA.HI.X.SX32 R115, R31, R105.reuse, 0x1, P1 ;  /* 0x000000691f737211 */ /* 0x080fe400008f0eff */
[----:B------:R-:W-:Y:S02]  /*0cb0*/  CS2R R8, SRZ ;  /* 0x0000000000087805 */ /* 0x000fe4000001ff00 */
[----:B------:R-:W-:-:S02]  /*0cc0*/  LEA.HI.X.SX32 R127, R7, R105, 0x1, P6 ;  /* 0x00000069077f7211 */ /* 0x000fc400030f0eff */
[----:B------:R-:W-:Y:S02]  /*0cd0*/  CS2R R10, SRZ ;  /* 0x00000000000a7805 */ /* 0x000fe4000001ff00 */
[-C--:B------:R-:W-:Y:S02]  /*0ce0*/  LEA.HI.X.SX32 R129, R21, R105.reuse, 0x1, P5 ;  /* 0x0000006915817211 */ /* 0x080fe400028f0eff */
[-C--:B------:R-:W-:Y:S02]  /*0cf0*/  LEA.HI.X.SX32 R117, R33, R105.reuse, 0x1, P3 ;  /* 0x0000006921757211 */ /* 0x080fe400018f0eff */
[----:B------:R-:W-:Y:S02]  /*0d00*/  LEA.HI.X.SX32 R119, R35, R105, 0x1, P2 ;  /* 0x0000006923777211 */ /* 0x000fe400010f0eff */
[-C--:B------:R-:W-:Y:S02]  /*0d10*/  IADD3 R122, P4, R123, R104.reuse, RZ ;  /* 0x000000687b7a7210 */ /* 0x080fe40007f9e0ff */
[----:B------:R-:W-:-:S02]  /*0d20*/  IADD3 R124, P0, R125, R104, RZ ;  /* 0x000000687d7c7210 */ /* 0x000fc40007f1e0ff */
[-C--:B------:R-:W-:Y:S02]  /*0d30*/  IADD3 R130, P1, R37, R104.reuse, RZ ;  /* 0x0000006825827210 */ /* 0x080fe40007f3e0ff */
[-C--:B------:R-:W-:Y:S02]  /*0d40*/  IADD3 R132, P6, R5, R104.reuse, RZ ;  /* 0x0000006805847210 */ /* 0x080fe40007fde0ff */
[CC--:B------:R-:W-:Y:S02]  /*0d50*/  LEA R134, P5, R41.reuse, R104.reuse, 0x2 ;  /* 0x0000006829867211 */ /* 0x0c0fe400078a10ff */
[CC--:B------:R-:W-:Y:S02]  /*0d60*/  LEA R136, P3, R41.reuse, R104.reuse, 0x3 ;  /* 0x0000006829887211 */ /* 0x0c0fe400078618ff */
[----:B------:R-:W-:Y:S02]  /*0d70*/  LEA R138, P2, R41, R104, 0x4 ;  /* 0x00000068298a7211 */ /* 0x000fe400078420ff */
[----:B------:R-:W-:-:S02]  /*0d80*/  MOV R159, 0xff800000 ;  /* 0xff800000009f7802 */ /* 0x000fc40000000f00 */
[C---:B------:R-:W-:Y:S02]  /*0d90*/  LOP3.LUT R148, R108.reuse, 0x10, RZ, 0x3c, !PT ;  /* 0x000000106c947812 */ /* 0x040fe400078e3cff */
[C---:B------:R-:W-:Y:S02]  /*0da0*/  LOP3.LUT R150, R108.reuse, 0x20, RZ, 0x3c, !PT ;  /* 0x000000206c967812 */ /* 0x040fe400078e3cff */
[C---:B------:R-:W-:Y:S02]  /*0db0*/  LOP3.LUT R151, R108.reuse, 0x30, RZ, 0x3c, !PT ;  /* 0x000000306c977812 */ /* 0x040fe400078e3cff */
[C---:B------:R-:W-:Y:S02]  /*0dc0*/  LOP3.LUT R152, R108.reuse, 0x40, RZ, 0x3c, !PT ;  /* 0x000000406c987812 */ /* 0x040fe400078e3cff */
[C---:B------:R-:W-:Y:S02]  /*0dd0*/  LOP3.LUT R153, R108.reuse, 0x50, RZ, 0x3c, !PT ;  /* 0x000000506c997812 */ /* 0x040fe400078e3cff */
[----:B------:R-:W-:-:S02]  /*0de0*/  LOP3.LUT R154, R108, 0x60, RZ, 0x3c, !PT ;  /* 0x000000606c9a7812 */ /* 0x000fc400078e3cff */
[----:B------:R-:W-:Y:S02]  /*0df0*/  LOP3.LUT R155, R108, 0x70, RZ, 0x3c, !PT ;  /* 0x000000706c9b7812 */ /* 0x000fe400078e3cff */
[----:B------:R-:W-:Y:S02]  /*0e00*/  LOP3.LUT R156, R142, 0x8, RZ, 0xfc, !PT ;  /* 0x000000088e9c7812 */ /* 0x000fe400078efcff */
[----:B------:R-:W-:Y:S02]  /*0e10*/  LOP3.LUT R157, R144, 0x40, RZ, 0x3c, !PT ;  /* 0x00000040909d7812 */ /* 0x000fe400078e3cff */
[-C--:B------:R-:W-:Y:S02]  /*0e20*/  LEA.HI.X.SX32 R131, R23, R105.reuse, 0x1, P1 ;  /* 0x0000006917837211 */ /* 0x080fe400008f0eff */
[-C--:B------:R-:W-:Y:S02]  /*0e30*/  LEA.HI.X.SX32 R123, R37, R105.reuse, 0x1, P4 ;  /* 0x00000069257b7211 */ /* 0x080fe400020f0eff */
[----:B------:R-:W-:-:S02]  /*0e40*/  LEA.HI.X.SX32 R133, R41, R105, 0x1, P6 ;  /* 0x0000006929857211 */ /* 0x000fc400030f0eff */
[-C--:B------:R-:W-:Y:S02]  /*0e50*/  LEA.HI.X.SX32 R135, R5, R105.reuse, 0x1, P5 ;  /* 0x0000006905877211 */ /* 0x080fe400028f0eff */
[-C--:B------:R-:W-:Y:S02]  /*0e60*/  LEA.HI.X.SX32 R137, R17, R105.reuse, 0x1, P3 ;  /* 0x0000006911897211 */ /* 0x080fe400018f0eff */
[-C--:B------:R-:W-:Y:S02]  /*0e70*/  LEA.HI.X.SX32 R139, R25, R105.reuse, 0x1, P2 ;  /* 0x00000069198b7211 */ /* 0x080fe400010f0eff */
[----:B------:R-:W-:-:S07]  /*0e80*/  LEA.HI.X.SX32 R125, R39, R105, 0x1, P0 ;  /* 0x00000069277d7211 */ /* 0x000fce00000f0eff */
.L_x_1:
[----:B------:R-:W-:-:S04]  /*0e90*/  IMAD.WIDE R4, R149, 0x2, R160 ;  /* 0x0000000295047825 */ /* 0x000fc800078e02a0 */
[C---:B------:R-:W-:Y:S01]  /*0ea0*/  IMAD.WIDE R16, R149.reuse, 0x2, R96 ;  /* 0x0000000295107825 */ /* 0x040fe200078e0260 */
[----:B------:R0:W2:Y:S03]  /*0eb0*/  LDG.E.U16 R33, desc[UR10][R4.64] ;  /* 0x0000000a04217981 */ /* 0x0000a6000c1e1500 */
[C---:B------:R-:W-:Y:S01]  /*0ec0*/  IMAD.WIDE R18, R149.reuse, 0x2, R94 ;  /* 0x0000000295127825 */ /* 0x040fe200078e025e */
[----:B------:R1:W3:Y:S03]  /*0ed0*/  LDG.E.U16 R37, desc[UR10][R16.64] ;  /* 0x0000000a10257981 */ /* 0x0002e6000c1e1500 */
[C---:B------:R-:W-:Y:S01]  /*0ee0*/  IMAD.WIDE R6, R149.reuse, 0x2, R102 ;  /* 0x0000000295067825 */ /* 0x040fe200078e0266 */
[----:B------:R4:W5:Y:S03]  /*0ef0*/  LDG.E.U16 R39, desc[UR10][R18.64] ;  /* 0x0000000a12277981 */ /* 0x000966000c1e1500 */
[C---:B------:R-:W-:Y:S01]  /*0f00*/  IMAD.WIDE R20, R149.reuse, 0x2, R92 ;  /* 0x0000000295147825 */ /* 0x040fe200078e025c */
[----:B------:R4:W5:Y:S03]  /*0f10*/  LDG.E.U16 R35, desc[UR10][R6.64] ;  /* 0x0000000a06237981 */ /* 0x000966000c1e1500 */
[C---:B------:R-:W-:Y:S01]  /*0f20*/  IMAD.WIDE R22, R149.reuse, 0x2, R90 ;  /* 0x0000000295167825 */ /* 0x040fe200078e025a */
[----:B------:R4:W5:Y:S03]  /*0f30*/  LDG.E.U16 R41, desc[UR10][R20.64] ;  /* 0x0000000a14297981 */ /* 0x000966000c1e1500 */
[C---:B0-----:R-:W-:Y:S01]  /*0f40*/  IMAD.WIDE R4, R149.reuse, 0x2, R88 ;  /* 0x0000000295047825 */ /* 0x041fe200078e0258 */
[----:B------:R0:W5:Y:S03]  /*0f50*/  LDG.E.U16 R43, desc[UR10][R22.64] ;  /* 0x0000000a162b7981 */ /* 0x000166000c1e1500 */
[----:B------:R-:W-:-:S02]  /*0f60*/  IMAD.WIDE R24, R149, 0x2, R100 ;  /* 0x0000000295187825 */ /* 0x000fc400078e0264 */
[----:B------:R-:W5:Y:S02]  /*0f70*/  LDG.E.U16 R5, desc[UR10][R4.64] ;  /* 0x0000000a04057981 */ /* 0x000f64000c1e1500 */
[C---:B------:R-:W-:Y:S02]  /*0f80*/  IMAD.WIDE R26, R149.reuse, 0x2, R86 ;  /* 0x00000002951a7825 */ /* 0x040fe400078e0256 */
[----:B------:R-:W5:Y:S02]  /*0f90*/  LDG.E.U16 R25, desc[UR10][R24.64] ;  /* 0x0000000a18197981 */ /* 0x000f64000c1e1500 */
[C---:B------:R-:W-:Y:S02]  /*0fa0*/  IMAD.WIDE R28, R149.reuse, 0x2, R84 ;  /* 0x00000002951c7825 */ /* 0x040fe400078e0254 */
[----:B------:R-:W5:Y:S02]  /*0fb0*/  LDG.E.U16 R27, desc[UR10][R26.64] ;  /* 0x0000000a1a1b7981 */ /* 0x000f64000c1e1500 */
[----:B------:R-:W-:-:S02]  /*0fc0*/  IMAD.WIDE R30, R149, 0x2, R82 ;  /* 0x00000002951e7825 */ /* 0x000fc400078e0252 */
[----:B------:R-:W5:Y:S02]  /*0fd0*/  LDG.E.U16 R29, desc[UR10][R28.64] ;  /* 0x0000000a1c1d7981 */ /* 0x000f64000c1e1500 */
[C---:B-1----:R-:W-:Y:S02]  /*0fe0*/  IMAD.WIDE R16, R149.reuse, 0x2, R78 ;  /* 0x0000000295107825 */ /* 0x042fe400078e024e */
[----:B------:R-:W5:Y:S02]  /*0ff0*/  LDG.E.U16 R31, desc[UR10][R30.64] ;  /* 0x0000000a1e1f7981 */ /* 0x000f64000c1e1500 */
[C---:B----4-:R-:W-:Y:S02]  /*1000*/  IMAD.WIDE R18, R149.reuse, 0x2, R76 ;  /* 0x0000000295127825 */ /* 0x050fe400078e024c */
[----:B------:R-:W4:Y:S02]  /*1010*/  LDG.E.U16 R17, desc[UR10][R16.64] ;  /* 0x0000000a10117981 */ /* 0x000f24000c1e1500 */
[----:B------:R-:W-:-:S02]  /*1020*/  IMAD.WIDE R6, R149, 0x2, R80 ;  /* 0x0000000295067825 */ /* 0x000fc400078e0250 */
[----:B------:R-:W4:Y:S02]  /*1030*/  LDG.E.U16 R19, desc[UR10][R18.64] ;  /* 0x0000000a12137981 */ /* 0x000f24000c1e1500 */
[C---:B------:R-:W-:Y:S02]  /*1040*/  IMAD.WIDE R20, R149.reuse, 0x2, R2 ;  /* 0x0000000295147825 */ /* 0x040fe400078e0202 */
[----:B------:R-:W4:Y:S02]  /*1050*/  LDG.E.U16 R45, desc[UR10][R6.64] ;  /* 0x0000000a062d7981 */ /* 0x000f24000c1e1500 */
[----:B0-----:R-:W-:Y:S02]  /*1060*/  IMAD.WIDE R22, R149, 0x2, R98 ;  /* 0x0000000295167825 */ /* 0x001fe400078e0262 */
[----:B------:R-:W4:Y:S04]  /*1070*/  LDG.E.U16 R47, desc[UR10][R20.64] ;  /* 0x0000000a142f7981 */ /* 0x000f28000c1e1500 */
[----:B------:R-:W4:Y:S01]  /*1080*/  LDG.E.U16 R49, desc[UR10][R22.64] ;  /* 0x0000000a16317981 */ /* 0x000f22000c1e1500 */
[----:B------:R-:W-:Y:S01]  /*1090*/  BAR.SYNC.DEFER_BLOCKING 0x0 ;  /* 0x0000000000007b1d */ /* 0x000fe20000010000 */
[----:B------:R-:W-:-:S05]  /*10a0*/  LEA R227, R143, UR4, 0x1 ;  /* 0x000000048fe37c11 */ /* 0x000fca000f8e08ff */
[C---:B------:R-:W-:Y:S02]  /*10b0*/  VIADD R237, R227.reuse, 0x19 ;  /* 0x00000019e3ed7836 */ /* 0x040fe40000000000 */
[C---:B------:R-:W-:Y:S02]  /*10c0*/  VIADD R233, R227.reuse, 0x20 ;  /* 0x00000020e3e97836 */ /* 0x040fe40000000000 */
[C---:B------:R-:W-:Y:S02]  /*10d0*/  VIADD R235, R227.reuse, 0x21 ;  /* 0x00000021e3eb7836 */ /* 0x040fe40000000000 */
[C---:B------:R-:W-:Y:S01]  /*10e0*/  VIADD R231, R227.reuse, 0x28 ;  /* 0x00000028e3e77836 */ /* 0x040fe20000000000 */
[C---:B------:R-:W-:Y:S01]  /*10f0*/  IADD3 R229, R227.reuse, 0x29, RZ ;  /* 0x00000029e3e57810 */ /* 0x040fe20007ffe0ff */
[C---:B------:R-:W-:Y:S02]  /*1100*/  VIADD R225, R227.reuse, 0x30 ;  /* 0x00000030e3e17836 */ /* 0x040fe40000000000 */
[----:B------:R-:W-:-:S02]  /*1110*/  VIADD R223, R227, 0x31 ;  /* 0x00000031e3df7836 */ /* 0x000fc40000000000 */
[C---:B------:R-:W-:Y:S01]  /*1120*/  VIADD R221, R227.reuse, 0x39 ;  /* 0x00000039e3dd7836 */ /* 0x040fe20000000000 */
[C---:B------:R-:W-:Y:S02]  /*1130*/  LOP3.LUT R219, R227.reuse, 0x59, RZ, 0xfc, !PT ;  /* 0x00000059e3db7812 */ /* 0x040fe400078efcff */
[C---:B------:R-:W-:Y:S02]  /*1140*/  LOP3.LUT R175, R227.reuse, 0x58, RZ, 0xfc, !PT ;  /* 0x00000058e3af7812 */ /* 0x040fe400078efcff */
[C---:B------:R-:W-:Y:S02]  /*1150*/  LOP3.LUT R177, R227.reuse, 0x51, RZ, 0xfc, !PT ;  /* 0x00000051e3b17812 */ /* 0x040fe400078efcff */
[C---:B------:R-:W-:Y:S02]  /*1160*/  LOP3.LUT R181, R227.reuse, 0x49, RZ, 0xfc, !PT ;  /* 0x00000049e3b57812 */ /* 0x040fe400078efcff */
[C---:B------:R-:W-:Y:S01]  /*1170*/  LOP3.LUT R183, R227.reuse, 0x41, RZ, 0xfc, !PT ;  /* 0x00000041e3b77812 */ /* 0x040fe200078efcff */
[----:B--2---:R-:W-:Y:S04]  /*1180*/  STS.U16 [R140+UR5], R33 ;  /* 0x000000218c007988 */ /* 0x004fe80008000405 */
[----:B---3--:R-:W-:Y:S04]  /*1190*/  STS.U16 [R140+UR5+0x200], R37 ;  /* 0x000200258c007988 */ /* 0x008fe80008000405 */
[----:B-----5:R-:W-:Y:S04]  /*11a0*/  STS.U16 [R140+UR5+0x300], R39 ;  /* 0x000300278c007988 */ /* 0x020fe80008000405 */
[----:B------:R-:W-:Y:S04]  /*11b0*/  STS.U16 [R140+UR5+0x100], R35 ;  /* 0x000100238c007988 */ /* 0x000fe80008000405 */
[----:B------:R-:W-:Y:S04]  /*11c0*/  STS.U16 [R140+UR5+0x400], R41 ;  /* 0x000400298c007988 */ /* 0x000fe80008000405 */
[----:B------:R-:W-:Y:S04]  /*11d0*/  STS.U16 [R140+UR5+0x500], R43 ;  /* 0x0005002b8c007988 */ /* 0x000fe80008000405 */
[----:B------:R-:W-:Y:S04]  /*11e0*/  STS.U16 [R140+UR5+0x600], R5 ;  /* 0x000600058c007988 */ /* 0x000fe80008000405 */
[----:B------:R-:W-:Y:S04]  /*11f0*/  STS.U16 [R140+UR5+0x700], R25 ;  /* 0x000700198c007988 */ /* 0x000fe80008000405 */
[----:B------:R-:W-:Y:S04]  /*1200*/  STS.U16 [R140+UR5+0x800], R27 ;  /* 0x0008001b8c007988 */ /* 0x000fe80008000405 */
[----:B------:R-:W-:Y:S04]  /*1210*/  STS.U16 [R140+UR5+0x900], R29 ;  /* 0x0009001d8c007988 */ /* 0x000fe80008000405 */
[----:B------:R-:W-:Y:S04]  /*1220*/  STS.U16 [R140+UR5+0xa00], R31 ;  /* 0x000a001f8c007988 */ /* 0x000fe80008000405 */
[----:B----4-:R0:W-:Y:S04]  /*1230*/  STS.U16 [R140+UR5+0xc00], R17 ;  /* 0x000c00118c007988 */ /* 0x0101e80008000405 */
[----:B------:R-:W-:Y:S04]  /*1240*/  STS.U16 [R140+UR5+0xd00], R19 ;  /* 0x000d00138c007988 */ /* 0x000fe80008000405 */
[----:B------:R-:W-:Y:S04]  /*1250*/  STS.U16 [R140+UR5+0xb00], R45 ;  /* 0x000b002d8c007988 */ /* 0x000fe80008000405 */
[----:B------:R-:W-:Y:S04]  /*1260*/  STS.U16 [R140+UR5+0xe00], R47 ;  /* 0x000e002f8c007988 */ /* 0x000fe80008000405 */
[----:B------:R-:W-:Y:S01]  /*1270*/  STS.U16 [R140+UR5+0xf00], R49 ;  /* 0x000f00318c007988 */ /* 0x000fe20008000405 */
[----:B------:R-:W-:Y:S06]  /*1280*/  BAR.SYNC.DEFER_BLOCKING 0x0 ;  /* 0x0000000000007b1d */ /* 0x000fec0000010000 */
[----:B------:R-:W-:Y:S04]  /*1290*/  LDSM.16.MT88.4 R20, [R145+0x1000] ;  /* 0x001000009114783b */ /* 0x000fe80000004200 */
[----:B------:R-:W1:Y:S04]  /*12a0*/  LDSM.16.M88.4 R40, [R146+0x600] ;  /* 0x000600009228783b */ /* 0x000e680000000200 */
[----:B------:R-:W2:Y:S01]  /*12b0*/  LDSM.16.M88.4 R4, [R146] ;  /* 0x000000009204783b */ /* 0x000ea20000000200 */
[----:B0-----:R-:W-:-:S02]  /*12c0*/  LOP3.LUT R17, R227, 0x79, RZ, 0xfc, !PT ;  /* 0x00000079e3117812 */ /* 0x001fc400078efcff */
[C---:B------:R-:W-:Y:S01]  /*12d0*/  LOP3.LUT R25, R227.reuse, 0x70, RZ, 0xfc, !PT ;  /* 0x00000070e3197812 */ /* 0x040fe200078efcff */
[----:B------:R-:W0:Y:S01]  /*12e0*/  LDSM.16.M88.4 R32, [R146+0x200] ;  /* 0x000200009220783b */ /* 0x000e220000000200 */
[-C--:B------:R-:W-:Y:S02]  /*12f0*/  ISETP.GE.AND P2, PT, R142, R17.reuse, PT ;  /* 0x000000118e00720c */ /* 0x080fe40003f46270 */
[----:B------:R-:W-:Y:S01]  /*1300*/  ISETP.GE.AND P0, PT, R156, R17, PT ;  /* 0x000000119c00720c */ /* 0x000fe20003f06270 */
[----:B------:R-:W-:Y:S01]  /*1310*/  LDSM.16.M88.4 R56, [R146+0x800] ;  /* 0x000800009238783b */ /* 0x000fe20000000200 */
[----:B------:R-:W-:Y:S02]  /*1320*/  LOP3.LUT R27, R227, 0x71, RZ, 0xfc, !PT ;  /* 0x00000071e31b7812 */ /* 0x000fe400078efcff */
[-C--:B------:R-:W-:Y:S01]  /*1330*/  ISETP.GE.AND P3, PT, R142, R25.reuse, PT ;  /* 0x000000198e00720c */ /* 0x080fe20003f66270 */
[----:B------:R-:W-:Y:S01]  /*1340*/  LDSM.16.M88.4 R64, [R146+0xc00] ;  /* 0x000c00009240783b */ /* 0x000fe20000000200 */
[----:B------:R-:W-:-:S02]  /*1350*/  ISETP.GE.AND P4, PT, R156, R25, PT ;  /* 0x000000199c00720c */ /* 0x000fc40003f86270 */
[-C--:B------:R-:W-:Y:S01]  /*1360*/  ISETP.GE.AND P1, PT, R142, R27.reuse, PT ;  /* 0x0000001b8e00720c */ /* 0x080fe20003f26270 */
[----:B------:R-:W-:Y:S01]  /*1370*/  LDSM.16.M88.4 R68, [R146+0xe00] ;  /* 0x000e00009244783b */ /* 0x000fe20000000200 */
[----:B------:R-:W-:Y:S02]  /*1380*/  ISETP.GE.AND P6, PT, R156, R27, PT ;  /* 0x0000001b9c00720c */ /* 0x000fe40003fc6270 */
[C---:B------:R-:W-:Y:S02]  /*1390*/  LOP3.LUT R25, R227.reuse, 0x78, RZ, 0xfc, !PT ;  /* 0x00000078e3197812 */ /* 0x040fe400078efcff */
[----:B------:R-:W-:Y:S01]  /*13a0*/  LOP3.LUT R27, R227, 0x60, RZ, 0xfc, !PT ;  /* 0x00000060e31b7812 */ /* 0x000fe200078efcff */
[C---:B-1----:R-:W-:Y:S06]  /*13b0*/  HMMA.16816.F32 R16, R20.reuse, R42, RZ ;  /* 0x0000002a1410723c */ /* 0x042fec00000018ff */
[C---:B--2---:R-:W-:Y:S06]  /*13c0*/  HMMA.16816.F32 R28, R20.reuse, R4, RZ ;  /* 0x00000004141c723c */ /* 0x044fec00000018ff */
[----:B------:R-:W-:Y:S01]  /*13d0*/  HMMA.16816.F32 R4, R20, R6, RZ ;  /* 0x000000061404723c */ /* 0x000fe200000018ff */
[----:B------:R-:W-:-:S02]  /*13e0*/  SEL R47, RZ, 0x7fff8, P3 ;  /* 0x0007fff8ff2f7807 */ /* 0x000fc40001800000 */
[-C--:B------:R-:W-:Y:S02]  /*13f0*/  ISETP.GE.AND P5, PT, R142, R25.reuse, PT ;  /* 0x000000198e00720c */ /* 0x080fe40003fa6270 */
[----:B------:R-:W-:Y:S02]  /*1400*/  ISETP.GE.AND P3, PT, R156, R25, PT ;  /* 0x000000199c00720c */ /* 0x000fe40003f66270 */
[----:B------:R-:W-:Y:S02]  /*1410*/  SEL R49, RZ, 0x1fffe, P4 ;  /* 0x0001fffeff317807 */ /* 0x000fe40002000000 */
[----:B------:R-:W-:Y:S02]  /*1420*/  SEL R46, RZ, 0x4, P1 ;  /* 0x00000004ff2e7807 */ /* 0x000fe40000800000 */
[----:B------:R-:W-:Y:S02]  /*1430*/  LOP3.LUT R25, R227, 0x61, RZ, 0xfc, !PT ;  /* 0x00000061e3197812 */ /* 0x000fe400078efcff */
[----:B------:R-:W-:-:S02]  /*1440*/  ISETP.GE.AND P4, PT, R142, R27, PT ;  /* 0x0000001b8e00720c */ /* 0x000fc40003f86270 */
[----:B------:R-:W-:Y:S01]  /*1450*/  ISETP.GE.AND P1, PT, R156, R27, PT ;  /* 0x0000001b9c00720c */ /* 0x000fe20003f26270 */
[C---:B------:R-:W-:Y:S01]  /*1460*/  VIADD R27, R227.reuse, 0x38 ;  /* 0x00000038e31b7836 */ /* 0x040fe20000000000 */
[----:B------:R-:W-:Y:S02]  /*1470*/  SEL R36, RZ, 0x1, P6 ;  /* 0x00000001ff247807 */ /* 0x000fe40003000000 */
[----:B------:R-:W-:Y:S01]  /*1480*/  SEL R26, RZ, 0x4, P2 ;  /* 0x00000004ff1a7807 */ /* 0x000fe20001000000 */
[----:B------:R-:W-:Y:S01]  /*1490*/  FMUL R16, R16, UR7 ;  /* 0x0000000710107c20 */ /* 0x000fe20008400000 */
[-C--:B------:R-:W-:Y:S02]  /*14a0*/  ISETP.GE.AND P6, PT, R142, R25.reuse, PT ;  /* 0x000000198e00720c */ /* 0x080fe40003fc6270 */
[----:B------:R-:W-:Y:S01]  /*14b0*/  ISETP.GE.AND P2, PT, R156, R25, PT ;  /* 0x000000199c00720c */ /* 0x000fe20003f46270 */
[----:B------:R-:W-:Y:S01]  /*14c0*/  VIADD R25, R227, 0x8 ;  /* 0x00000008e3197836 */ /* 0x000fe20000000000 */
[----:B------:R-:W-:-:S02]  /*14d0*/  SEL R45, RZ, 0x7fff8, P5 ;  /* 0x0007fff8ff2d7807 */ /* 0x000fc40002800000 */
[----:B------:R-:W-:Y:S01]  /*14e0*/  SEL R39, RZ, 0x1fffe, P3 ;  /* 0x0001fffeff277807 */ /* 0x000fe20001800000 */
[----:B------:R-:W-:Y:S01]  /*14f0*/  FMUL R18, R18, UR7 ;  /* 0x0000000712127c20 */ /* 0x000fe20008400000 */
[-C--:B------:R-:W-:Y:S02]  /*1500*/  ISETP.GE.AND P5, PT, R142, R27.reuse, PT ;  /* 0x0000001b8e00720c */ /* 0x080fe40003fa6270 */
[----:B------:R-:W-:Y:S02]  /*1510*/  ISETP.GE.AND P3, PT, R156, R27, PT ;  /* 0x0000001b9c00720c */ /* 0x000fe40003f66270 */
[----:B------:R-:W-:Y:S01]  /*1520*/  LOP3.LUT R27, R227, 0x69, RZ, 0xfc, !PT ;  /* 0x00000069e31b7812 */ /* 0x000fe200078efcff */
[----:B------:R-:W-:Y:S01]  /*1530*/  FMUL R28, R28, UR7 ;  /* 0x000000071c1c7c20 */ /* 0x000fe20008400000 */
[----:B------:R-:W-:Y:S01]  /*1540*/  SEL R43, RZ, 0x7fff8, P4 ;  /* 0x0007fff8ff2b7807 */ /* 0x000fe20002000000 */
[----:B------:R-:W-:Y:S01]  /*1550*/  FMUL R29, R29, UR7 ;  /* 0x000000071d1d7c20 */ /* 0x000fe20008400000 */
[----:B------:R-:W-:-:S02]  /*1560*/  SEL R24, RZ, 0x1, P2 ;  /* 0x00000001ff187807 */ /* 0x000fc40001000000 */
[C---:B------:R-:W-:Y:S01]  /*1570*/  ISETP.GE.AND P4, PT, R142.reuse, R25, PT ;  /* 0x000000198e00720c */ /* 0x040fe20003f86270 */
[----:B------:R-:W-:Y:S01]  /*1580*/  VIADD R25, R227, 0x9 ;  /* 0x00000009e3197836 */ /* 0x000fe20000000000 */
[----:B------:R-:W-:Y:S02]  /*1590*/  SEL R37, RZ, 0x1fffe, P1 ;  /* 0x0001fffeff257807 */ /* 0x000fe40000800000 */
[----:B------:R-:W-:Y:S02]  /*15a0*/  ISETP.GE.AND P2, PT, R142, R227, PT ;  /* 0x000000e38e00720c */ /* 0x000fe40003f46270 */
[----:B------:R-:W-:Y:S01]  /*15b0*/  FSEL R167, R16, -INF , P5 ;  /* 0xff80000010a77808 */ /* 0x000fe20002800000 */
[----:B------:R-:W-:Y:S01]  /*15c0*/  FMUL R16, R6, UR7 ;  /* 0x0000000706107c20 */ /* 0x000fe20008400000 */
[----:B------:R-:W-:Y:S02]  /*15d0*/  ISETP.GE.AND P1, PT, R142, R27, PT ;  /* 0x0000001b8e00720c */ /* 0x000fe40003f26270 */
[----:B------:R-:W-:-:S02]  /*15e0*/  SEL R42, RZ, 0x4, P6 ;  /* 0x00000004ff2a7807 */ /* 0x000fc40003000000 */
[----:B------:R-:W-:Y:S02]  /*15f0*/  ISETP.GT.AND P5, PT, R142, R227, PT ;  /* 0x000000e38e00720c */ /* 0x000fe40003fa4270 */
[----:B------:R-:W-:Y:S02]  /*1600*/  ISETP.GE.AND P6, PT, R156, R27, PT ;  /* 0x0000001b9c00720c */ /* 0x000fe40003fc6270 */
[----:B------:R-:W-:Y:S02]  /*1610*/  FSEL R6, R18, -INF , P3 ;  /* 0xff80000012067808 */ /* 0x000fe40001800000 */
[----:B------:R-:W-:Y:S02]  /*1620*/  LOP3.LUT R27, R227, 0x68, RZ, 0xfc, !PT ;  /* 0x00000068e31b7812 */ /* 0x000fe400078efcff */
[----:B------:R-:W-:Y:S02]  /*1630*/  SEL R18, RZ, 0x1, P0 ;  /* 0x00000001ff127807 */ /* 0x000fe40000000000 */
[----:B------:R-:W-:-:S02]  /*1640*/  FSEL R162, R28, -INF , P2 ;  /* 0xff8000001ca27808 */ /* 0x000fc40001000000 */
[----:B------:R-:W-:Y:S02]  /*1650*/  FSEL R169, R29, -INF , P5 ;  /* 0xff8000001da97808 */ /* 0x000fe40002800000 */
[----:B------:R-:W-:Y:S02]  /*1660*/  SEL R28, RZ, 0x4, P1 ;  /* 0x00000004ff1c7807 */ /* 0x000fe40000800000 */
[----:B------:R-:W-:Y:S02]  /*1670*/  FSEL R16, R16, -INF , P2 ;  /* 0xff80000010107808 */ /* 0x000fe40001000000 */
[-C--:B------:R-:W-:Y:S02]  /*1680*/  ISETP.GE.AND P5, PT, R142, R25.reuse, PT ;  /* 0x000000198e00720c */ /* 0x080fe40003fa6270 */
[C---:B------:R-:W-:Y:S01]  /*1690*/  ISETP.GE.AND P1, PT, R156.reuse, R25, PT ;  /* 0x000000199c00720c */ /* 0x040fe20003f26270 */
[----:B------:R-:W-:Y:S01]  /*16a0*/  VIADD R25, R227, 0x10 ;  /* 0x00000010e3197836 */ /* 0x000fe20000000000 */
[----:B------:R-:W-:Y:S01]  /*16b0*/  ISETP.GE.AND P2, PT, R156, R27, PT ;  /* 0x0000001b9c00720c */ /* 0x000fe20003f46270 */
[----:B------:R-:W-:-:S02]  /*16c0*/  IMAD.IADD R36, R36, 0x1, R49 ;  /* 0x0000000124247824 */ /* 0x000fc400078e0231 */
[----:B------:R-:W-:Y:S01]  /*16d0*/  IMAD.IADD R39, R18, 0x1, R39 ;  /* 0x0000000112277824 */ /* 0x000fe200078e0227 */
[C---:B------:R-:W-:Y:S01]  /*16e0*/  ISETP.GE.AND P3, PT, R142.reuse, R27, PT ;  /* 0x0000001b8e00720c */ /* 0x040fe20003f66270 */
[----:B------:R-:W-:Y:S01]  /*16f0*/  LDSM.16.M88.4 R48, [R146+0xa00] ;  /* 0x000a00009230783b */ /* 0x000fe20000000200 */
[----:B------:R-:W-:Y:S02]  /*1700*/  SEL R18, RZ, 0x1, P6 ;  /* 0x00000001ff127807 */ /* 0x000fe40003000000 */
[----:B------:R-:W-:Y:S02]  /*1710*/  SEL R27, RZ, 0x1fffe, P2 ;  /* 0x0001fffeff1b7807 */ /* 0x000fe40001000000 */
[-C--:B------:R-:W-:Y:S02]  /*1720*/  ISETP.GE.AND P6, PT, R142, R25.reuse, PT ;  /* 0x000000198e00720c */ /* 0x080fe40003fc6270 */
[----:B------:R-:W-:Y:S02]  /*1730*/  ISETP.GE.AND P2, PT, R156, R25, PT ;  /* 0x000000199c00720c */ /* 0x000fe40003f46270 */
[----:B------:R-:W-:-:S02]  /*1740*/  IADD3 R44, R24, R37, RZ ;  /* 0x00000025182c7210 */ /* 0x000fc40007ffe0ff */
[----:B------:R-:W-:Y:S02]  /*1750*/  LOP3.LUT R25, R36, 0x3, RZ, 0xc0, !PT ;  /* 0x0000000324197812 */ /* 0x000fe400078ec0ff */
[----:B------:R-:W-:Y:S02]  /*1760*/  LOP3.LUT R24, R39, 0x3, RZ, 0xc0, !PT ;  /* 0x0000000327187812 */ /* 0x000fe400078ec0ff */
[----:B------:R-:W1:Y:S01]  /*1770*/  LDSM.16.M88.4 R36, [R146+0x400] ;  /* 0x000400009224783b */ /* 0x000e620000000200 */
[----:B------:R-:W-:Y:S01]  /*1780*/  IMAD.IADD R18, R18, 0x1, R27 ;  /* 0x0000000112127824 */ /* 0x000fe200078e021b */
[----:B------:R-:W-:Y:S02]  /*1790*/  IADD3 R46, R25, R47, R46 ;  /* 0x0000002f192e7210 */ /* 0x000fe40007ffe02e */
[----:B------:R-:W-:Y:S02]  /*17a0*/  IADD3 R45, R24, R45, R26 ;  /* 0x0000002d182d7210 */ /* 0x000fe40007ffe01a */
[----:B0-----:R-:W-:Y:S01]  /*17b0*/  HMMA.16816.F32 R24, R20, R32, RZ ;  /* 0x000000201418723c */ /* 0x001fe200000018ff */
[----:B------:R-:W-:-:S06]  /*17c0*/  SEL R29, RZ, 0x7fff8, P3 ;  /* 0x0007fff8ff1d7807 */ /* 0x000fcc0001800000 */
[----:B------:R-:W-:-:S04]  /*17d0*/  LOP3.LUT R32, R18, 0x3, RZ, 0xc0, !PT ;  /* 0x0000000312207812 */ /* 0x000fc800078ec0ff */
[----:B------:R-:W-:Y:S01]  /*17e0*/  IADD3 R28, R32, R29, R28 ;  /* 0x0000001d201c7210 */ /* 0x000fe20007ffe01c */
[----:B------:R-:W-:Y:S01]  /*17f0*/  FMUL R18, R30, UR7 ;  /* 0x000000071e127c20 */ /* 0x000fe20008400000 */
[----:B------:R-:W-:Y:S02]  /*1800*/  ISETP.GE.AND P3, PT, R156, R227, PT ;  /* 0x000000e39c00720c */ /* 0x000fe40003f66270 */
[----:B------:R-:W-:Y:S01]  /*1810*/  LOP3.LUT R44, R44, 0x3, RZ, 0xc0, !PT ;  /* 0x000000032c2c7812 */ /* 0x000fe200078ec0ff */
[----:B------:R-:W-:Y:S02]  /*1820*/  IMAD.SHL.U32 R28, R28, 0x100, RZ ;  /* 0x000001001c1c7824 */ /* 0x000fe400078e00ff */
[----:B------:R-:W-:Y:S01]  /*1830*/  FMUL R31, R31, UR7 ;  /* 0x000000071f1f7c20 */ /* 0x000fe20008400000 */
[----:B------:R-:W-:Y:S01]  /*1840*/  FSEL R18, R18, -INF , P3 ;  /* 0xff80000012127808 */ /* 0x000fe20001800000 */
[----:B------:R-:W-:Y:S01]  /*1850*/  FMUL R4, R4, UR7 ;  /* 0x0000000704047c20 */ /* 0x000fe20008400000 */
[----:B------:R-:W-:Y:S01]  /*1860*/  IADD3 R43, R44, R43, R42 ;  /* 0x0000002b2c2b7210 */ /* 0x000fe20007ffe02a */
[----:B------:R-:W-:Y:S01]  /*1870*/  VIADD R29, R227, 0x11 ;  /* 0x00000011e31d7836 */ /* 0x000fe20000000000 */
[----:B------:R-:W-:-:S02]  /*1880*/  ISETP.GT.AND P3, PT, R156, R227, PT ;  /* 0x000000e39c00720c */ /* 0x000fc40003f64270 */
[----:B------:R-:W-:Y:S02]  /*1890*/  LOP3.LUT R28, R28, 0xf00, RZ, 0xe2, !PT ;  /* 0x00000f001c1c7812 */ /* 0x000fe400078ee2ff */
[----:B------:R-:W-:Y:S02]  /*18a0*/  LOP3.LUT R45, R45, 0xf, RZ, 0xc0, !PT ;  /* 0x0000000f2d2d7812 */ /* 0x000fe400078ec0ff */
[----:B------:R-:W-:Y:S01]  /*18b0*/  FSEL R165, R31, -INF , P3 ;  /* 0xff8000001fa57808 */ /* 0x000fe20001800000 */
[----:B------:R-:W-:Y:S01]  /*18c0*/  IMAD R43, R43, 0x1000, R28 ;  /* 0x000010002b2b7824 */ /* 0x000fe200078e021c */
[----:B------:R-:W-:Y:S01]  /*18d0*/  FSEL R171, R4, -INF , P4 ;  /* 0xff80000004ab7808 */ /* 0x000fe20002000000 */
[----:B------:R-:W-:Y:S01]  /*18e0*/  FMUL R5, R5, UR7 ;  /* 0x0000000705057c20 */ /* 0x000fe20008400000 */
[-C--:B------:R-:W-:Y:S02]  /*18f0*/  ISETP.GE.AND P3, PT, R142, R29.reuse, PT ;  /* 0x0000001d8e00720c */ /* 0x080fe40003f66270 */
[----:B------:R-:W-:Y:S01]  /*1900*/  ISETP.GE.AND P4, PT, R156, R29, PT ;  /* 0x0000001d9c00720c */ /* 0x000fe20003f86270 */
[----:B------:R-:W-:Y:S01]  /*1910*/  FMUL R24, R24, UR7 ;  /* 0x0000000718187c20 */ /* 0x000fe20008400000 */
[----:B------:R-:W-:Y:S01]  /*1920*/  HMMA.16816.F32 R28, R20, R34, RZ ;  /* 0x00000022141c723c */ /* 0x000fe200000018ff */
[----:B------:R-:W-:-:S02]  /*1930*/  IMAD R45, R46, 0x10, R45 ;  /* 0x000000102e2d7824 */ /* 0x000fc400078e022d */
[----:B------:R-:W-:Y:S01]  /*1940*/  VIADD R33, R227, 0x18 ;  /* 0x00000018e3217836 */ /* 0x000fe20000000000 */
[----:B------:R-:W-:Y:S02]  /*1950*/  FSEL R173, R5, -INF , P5 ;  /* 0xff80000005ad7808 */ /* 0x000fe40002800000 */
[----:B------:R-:W-:Y:S02]  /*1960*/  FSEL R5, R24, -INF , P6 ;  /* 0xff80000018057808 */ /* 0x000fe40003000000 */
[----:B------:R-:W-:Y:S02]  /*1970*/  LOP3.LUT R4, R45, 0xff, RZ, 0xc0, !PT ;  /* 0x000000ff2d047812 */ /* 0x000fe400078ec0ff */
[-C--:B------:R-:W-:Y:S02]  /*1980*/  ISETP.GE.AND P5, PT, R142, R33.reuse, PT ;  /* 0x000000218e00720c */ /* 0x080fe40003fa6270 */
[----:B------:R-:W-:Y:S02]  /*1990*/  ISETP.GE.AND P6, PT, R156, R33, PT ;  /* 0x000000219c00720c */ /* 0x000fe40003fc6270 */
[----:B-1----:R-:W-:Y:S01]  /*19a0*/  HMMA.16816.F32 R32, R20, R36, RZ ;  /* 0x000000241420723c */ /* 0x002fe200000018ff */
[----:B------:R-:W-:Y:S01]  /*19b0*/  IMAD.IADD R164, R43, 0x1, R4 ;  /* 0x000000012ba47824 */ /* 0x000fe200078e0204 */
[----:B------:R-:W-:-:S04]  /*19c0*/  FMNMX R4, R162, R169, !PT ;  /* 0x000000a9a2047209 */ /* 0x000fc80007800000 */
[----:B------:R-:W-:Y:S01]  /*19d0*/  HMMA.16816.F32 R36, R20, R38, RZ ;  /* 0x000000261424723c */ /* 0x000fe200000018ff */
[----:B------:R-:W-:Y:S01]  /*19e0*/  FMNMX R4, R171, R4, !PT ;  /* 0x00000004ab047209 */ /* 0x000fe20007800000 */
[----:B------:R-:W-:-:S03]  /*19f0*/  FMUL R185, R25, UR7 ;  /* 0x0000000719b97c20 */ /* 0x000fc60008400000 */
[----:B------:R-:W-:Y:S01]  /*1a00*/  FMNMX R4, R173, R4, !PT ;  /* 0x00000004ad047209 */ /* 0x000fe20007800000 */
[C---:B------:R-:W-:Y:S01]  /*1a10*/  HMMA.16816.F32 R40, R20.reuse, R40, RZ ;  /* 0x000000281428723c */ /* 0x040fe200000018ff */
[----:B------:R-:W-:Y:S01]  /*1a20*/  FMUL R28, R28, UR7 ;  /* 0x000000071c1c7c20 */ /* 0x000fe20008400000 */
[----:B------:R-:W-:Y:S02]  /*1a30*/  FSEL R185, R185, -INF , P3 ;  /* 0xff800000b9b97808 */ /* 0x000fe40001800000 */
[----:B------:R-:W-:Y:S01]  /*1a40*/  FMNMX R4, R5, R4, !PT ;  /* 0x0000000405047209 */ /* 0x000fe20007800000 */
[----:B------:R-:W-:Y:S01]  /*1a50*/  FMUL R29, R29, UR7 ;  /* 0x000000071d1d7c20 */ /* 0x000fe20008400000 */
[----:B------:R-:W-:Y:S01]  /*1a60*/  ISETP.GE.AND P3, PT, R142, R237, PT ;  /* 0x000000ed8e00720c */ /* 0x000fe20003f66270 */
[----:B------:R-:W-:Y:S01]  /*1a70*/  HMMA.16816.F32 R44, R20, R50, RZ ;  /* 0x00000032142c723c */ /* 0x000fe200000018ff */
[----:B------:R-:W-:Y:S02]  /*1a80*/  FSEL R187, R28, -INF , P5 ;  /* 0xff8000001cbb7808 */ /* 0x000fe40002800000 */
[----:B------:R-:W-:-:S02]  /*1a90*/  FMNMX R4, R185, R4, !PT ;  /* 0x00000004b9047209 */ /* 0x000fc40007800000 */
[----:B------:R-:W-:Y:S01]  /*1aa0*/  FMUL R32, R32, UR7 ;  /* 0x0000000720207c20 */ /* 0x000fe20008400000 */
[C---:B------:R-:W-:Y:S02]  /*1ab0*/  ISETP.GE.AND P5, PT, R142.reuse, R233, PT ;  /* 0x000000e98e00720c */ /* 0x040fe40003fa6270 */
[----:B------:R-:W-:Y:S02]  /*1ac0*/  FSEL R189, R29, -INF , P3 ;  /* 0xff8000001dbd7808 */ /* 0x000fe40001800000 */
[----:B------:R-:W-:Y:S01]  /*1ad0*/  FMNMX R4, R187, R4, !PT ;  /* 0x00000004bb047209 */ /* 0x000fe20007800000 */
[----:B------:R-:W-:Y:S01]  /*1ae0*/  HMMA.16816.F32 R48, R20, R48, RZ ;  /* 0x000000301430723c */ /* 0x000fe200000018ff */
[----:B------:R-:W-:Y:S01]  /*1af0*/  FMUL R33, R33, UR7 ;  /* 0x0000000721217c20 */ /* 0x000fe20008400000 */
[----:B------:R-:W-:Y:S02]  /*1b00*/  ISETP.GE.AND P3, PT, R142, R235, PT ;  /* 0x000000eb8e00720c */ /* 0x000fe40003f66270 */
[----:B------:R-:W-:-:S02]  /*1b10*/  FSEL R191, R32, -INF , P5 ;  /* 0xff80000020bf7808 */ /* 0x000fc40002800000 */
[----:B------:R-:W-:Y:S01]  /*1b20*/  FMNMX R4, R189, R4, !PT ;  /* 0x00000004bd047209 */ /* 0x000fe20007800000 */
[C---:B------:R-:W-:Y:S01]  /*1b30*/  HMMA.16816.F32 R52, R20.reuse, R58, RZ ;  /* 0x0000003a1434723c */ /* 0x040fe200000018ff */
[----:B------:R-:W-:Y:S01]  /*1b40*/  FMUL R36, R36, UR7 ;  /* 0x0000000724247c20 */ /* 0x000fe20008400000 */
[C---:B------:R-:W-:Y:S02]  /*1b50*/  ISETP.GE.AND P5, PT, R142.reuse, R231, PT ;  /* 0x000000e78e00720c */ /* 0x040fe40003fa6270 */
[----:B------:R-:W-:Y:S02]  /*1b60*/  FSEL R193, R33, -INF , P3 ;  /* 0xff80000021c17808 */ /* 0x000fe40001800000 */
[----:B------:R-:W-:Y:S01]  /*1b70*/  HMMA.16816.F32 R56, R20, R56, RZ ;  /* 0x000000381438723c */ /* 0x000fe200000018ff */
[----:B------:R-:W-:Y:S01]  /*1b80*/  FMNMX R4, R191, R4, !PT ;  /* 0x00000004bf047209 */ /* 0x000fe20007800000 */
[----:B------:R-:W-:Y:S01]  /*1b90*/  FMUL R37, R37, UR7 ;  /* 0x0000000725257c20 */ /* 0x000fe20008400000 */
[----:B------:R-:W-:-:S02]  /*1ba0*/  ISETP.GE.AND P3, PT, R142, R229, PT ;  /* 0x000000e58e00720c */ /* 0x000fc40003f66270 */
[----:B------:R-:W-:Y:S02]  /*1bb0*/  FSEL R197, R36, -INF , P5 ;  /* 0xff80000024c57808 */ /* 0x000fe40002800000 */
[----:B------:R-:W-:Y:S01]  /*1bc0*/  FMNMX R4, R193, R4, !PT ;  /* 0x00000004c1047209 */ /* 0x000fe20007800000 */
[----:B------:R-:W-:Y:S01]  /*1bd0*/  FMUL R40, R40, UR7 ;  /* 0x0000000728287c20 */ /* 0x000fe20008400000 */
[C---:B------:R-:W-:Y:S01]  /*1be0*/  ISETP.GE.AND P5, PT, R142.reuse, R225, PT ;  /* 0x000000e18e00720c */ /* 0x040fe20003fa6270 */
[----:B------:R-:W-:Y:S01]  /*1bf0*/  FMUL R41, R41, UR7 ;  /* 0x0000000729297c20 */ /* 0x000fe20008400000 */
[----:B------:R-:W-:Y:S02]  /*1c00*/  FSEL R199, R37, -INF , P3 ;  /* 0xff80000025c77808 */ /* 0x000fe40001800000 */
[----:B------:R-:W-:Y:S02]  /*1c10*/  FMNMX R4, R197, R4, !PT ;  /* 0x00000004c5047209 */ /* 0x000fe40007800000 */
[----:B------:R-:W-:Y:S01]  /*1c20*/  ISETP.GE.AND P3, PT, R142, R223, PT ;  /* 0x000000df8e00720c */ /* 0x000fe20003f66270 */
[----:B------:R-:W-:Y:S01]  /*1c30*/  FMUL R17, R17, UR7 ;  /* 0x0000000711117c20 */ /* 0x000fe20008400000 */
[----:B------:R-:W-:Y:S01]  /*1c40*/  FSEL R201, R40, -INF , P5 ;  /* 0xff80000028c97808 */ /* 0x000fe20002800000 */
[----:B------:R-:W-:Y:S01]  /*1c50*/  FMUL R45, R45, UR7 ;  /* 0x000000072d2d7c20 */ /* 0x000fe20008400000 */
[----:B------:R-:W-:-:S02]  /*1c60*/  FMNMX R4, R199, R4, !PT ;  /* 0x00000004c7047209 */ /* 0x000fc40007800000 */
[C---:B------:R-:W-:Y:S02]  /*1c70*/  ISETP.GE.AND P5, PT, R142.reuse, R221, PT ;  /* 0x000000dd8e00720c */ /* 0x040fe40003fa6270 */
[----:B------:R-:W-:Y:S02]  /*1c80*/  FSEL R211, R41, -INF , P3 ;  /* 0xff80000029d37808 */ /* 0x000fe40001800000 */
[----:B------:R-:W-:Y:S01]  /*1c90*/  ISETP.GE.AND P3, PT, R142, R219, PT ;  /* 0x000000db8e00720c */ /* 0x000fe20003f66270 */
[----:B------:R-:W-:Y:S01]  /*1ca0*/  FMUL R44, R44, UR7 ;  /* 0x000000072c2c7c20 */ /* 0x000fe20008400000 */
[----:B------:R-:W-:Y:S01]  /*1cb0*/  FMNMX R24, R201, R4, !PT ;  /* 0x00000004c9187209 */ /* 0x000fe20007800000 */
[----:B------:R-:W-:Y:S01]  /*1cc0*/  FMUL R49, R49, UR7 ;  /* 0x0000000731317c20 */ /* 0x000fe20008400000 */
[----:B------:R-:W-:Y:S02]  /*1cd0*/  FSEL R203, R17, -INF , P5 ;  /* 0xff80000011cb7808 */ /* 0x000fe40002800000 */
[----:B------:R-:W-:-:S02]  /*1ce0*/  ISETP.GE.AND P5, PT, R142, R175, PT ;  /* 0x000000af8e00720c */ /* 0x000fc40003fa6270 */
[----:B------:R-:W-:Y:S02]  /*1cf0*/  FSEL R17, R45, -INF , P3 ;  /* 0xff8000002d117808 */ /* 0x000fe40001800000 */
[----:B------:R-:W-:Y:S02]  /*1d00*/  ISETP.GE.AND P3, PT, R142, R177, PT ;  /* 0x000000b18e00720c */ /* 0x000fe40003f66270 */
[----:B------:R-:W-:Y:S02]  /*1d10*/  LOP3.LUT R25, R227, 0x40, RZ, 0xfc, !PT ;  /* 0x00000040e3197812 */ /* 0x000fe400078efcff */
[----:B------:R-:W-:Y:S01]  /*1d20*/  FMNMX R24, R211, R24, !PT ;  /* 0x00000018d3187209 */ /* 0x000fe20007800000 */
[----:B------:R-:W-:Y:S01]  /*1d30*/  FMUL R4, R53, UR7 ;  /* 0x0000000735047c20 */ /* 0x000fe20008400000 */
[----:B------:R-:W-:Y:S01]  /*1d40*/  FSEL R195, R44, -INF , P5 ;  /* 0xff8000002cc37808 */ /* 0x000fe20002800000 */
[----:B------:R-:W-:Y:S01]  /*1d50*/  FMUL R56, R56, UR7 ;  /* 0x0000000738387c20 */ /* 0x000fe20008400000 */
[----:B------:R-:W-:-:S02]  /*1d60*/  ISETP.GE.AND P5, PT, R142, R181, PT ;  /* 0x000000b58e00720c */ /* 0x000fc40003fa6270 */
[----:B------:R-:W-:Y:S02]  /*1d70*/  FSEL R53, R49, -INF , P3 ;  /* 0xff80000031357808 */ /* 0x000fe40001800000 */
[----:B------:R-:W-:Y:S02]  /*1d80*/  ISETP.GE.AND P3, PT, R142, R25, PT ;  /* 0x000000198e00720c */ /* 0x000fe40003f66270 */
[----:B------:R-:W-:Y:S01]  /*1d90*/  FMNMX R24, R167, R24, !PT ;  /* 0x00000018a7187209 */ /* 0x000fe20007800000 */
[----:B------:R-:W-:Y:S01]  /*1da0*/  FMUL R209, R57, UR7 ;  /* 0x0000000739d17c20 */ /* 0x000fe20008400000 */
[----:B------:R-:W-:Y:S01]  /*1db0*/  FSEL R57, R4, -INF , P5 ;  /* 0xff80000004397808 */ /* 0x000fe20002800000 */
[----:B------:R-:W-:Y:S01]  /*1dc0*/  HMMA.16816.F32 R60, R20, R64, RZ ;  /* 0x00000040143c723c */ /* 0x000fe200000018ff */
[----:B------:R-:W-:Y:S02]  /*1dd0*/  LOP3.LUT R179, R227, 0x48, RZ, 0xfc, !PT ;  /* 0x00000048e3b37812 */ /* 0x000fe400078efcff */
[----:B------:R-:W-:-:S02]  /*1de0*/  ISETP.GE.AND P5, PT, R142, R183, PT ;  /* 0x000000b78e00720c */ /* 0x000fc40003fa6270 */
[----:B------:R-:W-:Y:S02]  /*1df0*/  FSEL R217, R56, -INF , P3 ;  /* 0xff80000038d97808 */ /* 0x000fe40001800000 */
[----:B------:R-:W-:Y:S01]  /*1e00*/  FMNMX R24, R203, R24, !PT ;  /* 0x00000018cb187209 */ /* 0x000fe20007800000 */
[----:B------:R-:W-:Y:S01]  /*1e10*/  FMUL R52, R52, UR7 ;  /* 0x0000000734347c20 */ /* 0x000fe20008400000 */
[----:B------:R-:W-:Y:S02]  /*1e20*/  FSEL R209, R209, -INF , P5 ;  /* 0xff800000d1d17808 */ /* 0x000fe40002800000 */
[----:B------:R-:W-:Y:S02]  /*1e30*/  ISETP.GE.AND P3, PT, R142, R179, PT ;  /* 0x000000b38e00720c */ /* 0x000fe40003f66270 */
[----:B------:R-:W-:Y:S02]  /*1e40*/  FMNMX R24, R217, R24, !PT ;  /* 0x00000018d9187209 */ /* 0x000fe40007800000 */
[----:B------:R-:W-:-:S02]  /*1e50*/  LOP3.LUT R227, R227, 0x50, RZ, 0xfc, !PT ;  /* 0x00000050e3e37812 */ /* 0x000fc400078efcff */
[----:B------:R-:W-:Y:S02]  /*1e60*/  FSEL R205, R52, -INF , P3 ;  /* 0xff80000034cd7808 */ /* 0x000fe40001800000 */
[----:B------:R-:W-:Y:S01]  /*1e70*/  FMNMX R24, R209, R24, !PT ;  /* 0x00000018d1187209 */ /* 0x000fe20007800000 */
[C---:B------:R-:W-:Y:S01]  /*1e80*/  HMMA.16816.F32 R64, R20.reuse, R66, RZ ;  /* 0x000000421440723c */ /* 0x040fe200000018ff */
[----:B------:R-:W-:Y:S01]  /*1e90*/  FMUL R48, R48, UR7 ;  /* 0x0000000730307c20 */ /* 0x000fe20008400000 */
[----:B------:R-:W-:Y:S02]  /*1ea0*/  ISETP.GE.AND P3, PT, R142, R227, PT ;  /* 0x000000e38e00720c */ /* 0x000fe40003f66270 */
[----:B------:R-:W-:Y:S02]  /*1eb0*/  FMNMX R24, R205, R24, !PT ;  /* 0x00000018cd187209 */ /* 0x000fe40007800000 */
[----:B------:R-:W-:Y:S02]  /*1ec0*/  FSEL R207, R48, -INF , P3 ;  /* 0xff80000030cf7808 */ /* 0x000fe40001800000 */
[----:B------:R-:W-:Y:S01]  /*1ed0*/  FMNMX R24, R57, R24, !PT ;  /* 0x0000001839187209 */ /* 0x000fe20007800000 */
[----:B------:R-:W-:Y:S01]  /*1ee0*/  HMMA.16816.F32 R72, R20, R68, RZ ;  /* 0x000000441448723c */ /* 0x000fe200000018ff */
[----:B------:R-:W-:-:S02]  /*1ef0*/  LOP3.LUT R164, R164, 0xffff, RZ, 0xc0, !PT ;  /* 0x0000ffffa4a47812 */ /* 0x000fc400078ec0ff */
[----:B------:R-:W-:Y:S02]  /*1f00*/  FMNMX R24, R207, R24, !PT ;  /* 0x00000018cf187209 */ /* 0x000fe40007800000 */
[--C-:B------:R-:W-:Y:S01]  /*1f10*/  SHF.R.U32.HI R4, RZ, 0xf, R164.reuse ;  /* 0x0000000fff047819 */ /* 0x100fe200000116a4 */
[----:B------:R-:W-:Y:S01]  /*1f20*/  FMUL R60, R60, UR7 ;  /* 0x000000073c3c7c20 */ /* 0x000fe20008400000 */
[----:B------:R-:W-:Y:S01]  /*1f30*/  FMNMX R24, R53, R24, !PT ;  /* 0x0000001835187209 */ /* 0x000fe20007800000 */
[----:B------:R-:W-:Y:S01]  /*1f40*/  HMMA.16816.F32 R20, R20, R70, RZ ;  /* 0x000000461414723c */ /* 0x000fe200000018ff */
[----:B------:R-:W-:Y:S02]  /*1f50*/  LOP3.LUT P3, RZ, R4, 0x1, RZ, 0xc0, !PT ;  /* 0x0000000104ff7812 */ /* 0x000fe4000786c0ff */
[--C-:B------:R-:W-:Y:S02]  /*1f60*/  SHF.R.U32.HI R28, RZ, 0xe, R164.reuse ;  /* 0x0000000eff1c7819 */ /* 0x100fe400000116a4 */
[----:B------:R-:W-:-:S02]  /*1f70*/  SHF.R.U32.HI R4, RZ, 0xb, R164 ;  /* 0x0000000bff047819 */ /* 0x000fc400000116a4 */
[----:B------:R-:W-:Y:S01]  /*1f80*/  FMNMX R24, R195, R24, !PT ;  /* 0x00000018c3187209 */ /* 0x000fe20007800000 */
[----:B------:R-:W-:Y:S01]  /*1f90*/  FMUL R61, R61, UR7 ;  /* 0x000000073d3d7c20 */ /* 0x000fe20008400000 */
[----:B------:R-:W-:Y:S02]  /*1fa0*/  FSEL R69, R60, -INF , !P3 ;  /* 0xff8000003c457808 */ /* 0x000fe40005800000 */
[----:B------:R-:W-:Y:S02]  /*1fb0*/  LOP3.LUT P5, RZ, R28, 0x1, RZ, 0xc0, !PT ;  /* 0x000000011cff7812 */ /* 0x000fe400078ac0ff */
[----:B------:R-:W-:Y:S02]  /*1fc0*/  LOP3.LUT P3, RZ, R4, 0x1, RZ, 0xc0, !PT ;  /* 0x0000000104ff7812 */ /* 0x000fe4000786c0ff */
[----:B------:R-:W-:Y:S02]  /*1fd0*/  SHF.R.U32.HI R4, RZ, 0xa, R164 ;  /* 0x0000000aff047819 */ /* 0x000fe400000116a4 */
[----:B------:R-:W-:Y:S01]  /*1fe0*/  FMNMX R24, R17, R24, !PT ;  /* 0x0000001811187209 */ /* 0x000fe20007800000 */
[----:B------:R-:W-:Y:S01]  /*1ff0*/  FMUL R64, R64, UR7 ;  /* 0x0000000740407c20 */ /* 0x000fe20008400000 */
[----:B------:R-:W-:-:S02]  /*2000*/  FSEL R71, R61, -INF , !P5 ;  /* 0xff8000003d477808 */ /* 0x000fc40006800000 */
[----:B------:R-:W-:Y:S02]  /*2010*/  LOP3.LUT P5, RZ, R4, 0x1, RZ, 0xc0, !PT ;  /* 0x0000000104ff7812 */ /* 0x000fe400078ac0ff */
[----:B------:R-:W-:Y:S02]  /*2020*/  FMNMX R24, R69, R24, !PT ;  /* 0x0000001845187209 */ /* 0x000fe40007800000 */
[--C-:B------:R-:W-:Y:S01]  /*2030*/  SHF.R.U32.HI R4, RZ, 0x7, R164.reuse ;  /* 0x00000007ff047819 */ /* 0x100fe200000116a4 */
[----:B------:R-:W-:Y:S01]  /*2040*/  FMUL R65, R65, UR7 ;  /* 0x0000000741417c20 */ /* 0x000fe20008400000 */
[----:B------:R-:W-:Y:S02]  /*2050*/  FSEL R213, R64, -INF , !P3 ;  /* 0xff80000040d57808 */ /* 0x000fe40005800000 */
[----:B------:R-:W-:Y:S02]  /*2060*/  FMNMX R24, R71, R24, !PT ;  /* 0x0000001847187209 */ /* 0x000fe40007800000 */
[----:B------:R-:W-:Y:S01]  /*2070*/  LOP3.LUT P3, RZ, R4, 0x1, RZ, 0xc0, !PT ;  /* 0x0000000104ff7812 */ /* 0x000fe2000786c0ff */
[----:B------:R-:W-:Y:S01]  /*2080*/  FMUL R72, R72, UR7 ;  /* 0x0000000748487c20 */ /* 0x000fe20008400000 */
[----:B------:R-:W-:-:S02]  /*2090*/  SHF.R.U32.HI R4, RZ, 0x6, R164 ;  /* 0x00000006ff047819 */ /* 0x000fc400000116a4 */
[----:B------:R-:W-:Y:S02]  /*20a0*/  FSEL R215, R65, -INF , !P5 ;  /* 0xff80000041d77808 */ /* 0x000fe40006800000 */
[----:B------:R-:W-:Y:S01]  /*20b0*/  FMNMX R24, R213, R24, !PT ;  /* 0x00000018d5187209 */ /* 0x000fe20007800000 */
[----:B------:R-:W-:Y:S01]  /*20c0*/  FMUL R65, R73, UR7 ;  /* 0x0000000749417c20 */ /* 0x000fe20008400000 */
[----:B------:R-:W-:Y:S02]  /*20d0*/  LOP3.LUT P5, RZ, R4, 0x1, RZ, 0xc0, !PT ;  /* 0x0000000104ff7812 */ /* 0x000fe400078ac0ff */
[----:B------:R-:W-:Y:S02]  /*20e0*/  SHF.R.U32.HI R4, RZ, 0x3, R164 ;  /* 0x00000003ff047819 */ /* 0x000fe400000116a4 */
[----:B------:R-:W-:Y:S02]  /*20f0*/  FSEL R73, R72, -INF , !P3 ;  /* 0xff80000048497808 */ /* 0x000fe40005800000 */
[----:B------:R-:W-:Y:S01]  /*2100*/  FMNMX R24, R215, R24, !PT ;  /* 0x00000018d7187209 */ /* 0x000fe20007800000 */
[----:B------:R-:W-:Y:S01]  /*2110*/  FMUL R20, R20, UR7 ;  /* 0x0000000714147c20 */ /* 0x000fe20008400000 */
[----:B------:R-:W-:-:S02]  /*2120*/  LOP3.LUT P3, RZ, R4, 0x1, RZ, 0xc0, !PT ;  /* 0x0000000104ff7812 */ /* 0x000fc4000786c0ff */
[----:B------:R-:W-:Y:S02]  /*2130*/  SHF.R.U32.HI R4, RZ, 0x2, R164 ;  /* 0x00000002ff047819 */ /* 0x000fe400000116a4 */
[----:B------:R-:W-:Y:S02]  /*2140*/  FSEL R65, R65, -INF , !P5 ;  /* 0xff80000041417808 */ /* 0x000fe40006800000 */
[----:B------:R-:W-:Y:S01]  /*2150*/  FMNMX R24, R73, R24, !PT ;  /* 0x0000001849187209 */ /* 0x000fe20007800000 */
[----:B------:R-:W-:Y:S01]  /*2160*/  FMUL R21, R21, UR7 ;  /* 0x0000000715157c20 */ /* 0x000fe20008400000 */
[----:B------:R-:W-:Y:S02]  /*2170*/  LOP3.LUT P5, RZ, R4, 0x1, RZ, 0xc0, !PT ;  /* 0x0000000104ff7812 */ /* 0x000fe400078ac0ff */
[----:B------:R-:W-:Y:S02]  /*2180*/  FSEL R61, R20, -INF , !P3 ;  /* 0xff800000143d7808 */ /* 0x000fe40005800000 */
[----:B------:R-:W-:Y:S01]  /*2190*/  FMNMX R24, R65, R24, !PT ;  /* 0x0000001841187209 */ /* 0x000fe20007800000 */
[----:B------:R-:W-:Y:S01]  /*21a0*/  FMUL R4, R7, UR7 ;  /* 0x0000000707047c20 */ /* 0x000fe20008400000 */
[----:B------:R-:W-:-:S02]  /*21b0*/  FSEL R7, R21, -INF , !P5 ;  /* 0xff80000015077808 */ /* 0x000fc40006800000 */
[----:B------:R-:W-:-:S04]  /*21c0*/  FMNMX R20, R61, R24, !PT ;  /* 0x000000183d147209 */ /* 0x000fc80007800000 */
[----:B------:R-:W-:-:S05]  /*21d0*/  FMNMX R20, R7, R20, !PT ;  /* 0x0000001407147209 */ /* 0x000fca0007800000 */
[----:B------:R-:W0:Y:S01]  /*21e0*/  SHFL.BFLY PT, R21, R20, 0x2, 0x1f ;  /* 0x0c401f0014157f89 */ /* 0x000e2200000e0000 */
[----:B------:R-:W-:Y:S02]  /*21f0*/  FSEL R4, R4, -INF , P1 ;  /* 0xff80000004047808 */ /* 0x000fe40000800000 */
[----:B------:R-:W-:Y:S01]  /*2200*/  ISETP.GE.AND P1, PT, R156, R235, PT ;  /* 0x000000eb9c00720c */ /* 0x000fe20003f26270 */
[----:B------:R-:W-:Y:S01]  /*2210*/  FMUL R30, R30, UR7 ;  /* 0x000000071e1e7c20 */ /* 0x000fe20008400000 */
[----:B------:R-:W-:Y:S01]  /*2220*/  FMUL R31, R31, UR7 ;  /* 0x000000071f1f7c20 */ /* 0x000fe20008400000 */
[----:B------:R-:W-:Y:S01]  /*2230*/  ISETP.GE.AND P3, PT, R156, R237, PT ;  /* 0x000000ed9c00720c */ /* 0x000fe20003f66270 */
[----:B------:R-:W-:Y:S01]  /*2240*/  FMUL R27, R27, UR7 ;  /* 0x000000071b1b7c20 */ /* 0x000fe20008400000 */
[----:B------:R-:W-:Y:S01]  /*2250*/  FMUL R34, R34, UR7 ;  /* 0x0000000722227c20 */ /* 0x000fe20008400000 */
[----:B------:R-:W-:Y:S01]  /*2260*/  ISETP.GE.AND P5, PT, R156, R233, PT ;  /* 0x000000e99c00720c */ /* 0x000fe20003fa6270 */
[----:B------:R-:W-:Y:S01]  /*2270*/  FMUL R68, R35, UR7 ;  /* 0x0000000723447c20 */ /* 0x000fe20008400000 */
[----:B0-----:R-:W-:-:S05]  /*2280*/  FMNMX R70, R20, R21, !PT ;  /* 0x0000001514467209 */ /* 0x001fca0007800000 */
[----:B------:R-:W0:Y:S01]  /*2290*/  SHFL.BFLY PT, R235, R70, 0x1, 0x1f ;  /* 0x0c201f0046eb7f89 */ /* 0x000e2200000e0000 */
[----:B------:R-:W-:Y:S01]  /*22a0*/  IMAD.WIDE R36, R147, 0x2, R132 ;  /* 0x0000000293247825 */ /* 0x000fe200078e0284 */
[----:B------:R-:W-:-:S03]  /*22b0*/  FSEL R64, R30, -INF , P6 ;  /* 0xff8000001e407808 */ /* 0x000fc60003000000 */
[----:B------:R-:W-:Y:S01]  /*22c0*/  FMUL R24, R26, UR7 ;  /* 0x000000071a187c20 */ /* 0x000fe20008400000 */
[----:B------:R-:W-:Y:S01]  /*22d0*/  FSEL R60, R31, -INF , P3 ;  /* 0xff8000001f3c7808 */ /* 0x000fe20001800000 */
[----:B------:R-:W-:Y:S01]  /*22e0*/  IMAD.WIDE R40, R147, 0x2, R104 ;  /* 0x0000000293287825 */ /* 0x000fe200078e0268 */
[----:B------:R-:W-:Y:S02]  /*22f0*/  FSEL R52, R27, -INF , P4 ;  /* 0xff8000001b347808 */ /* 0x000fe40002000000 */
[----:B------:R-:W-:Y:S01]  /*2300*/  FSEL R56, R34, -INF , P5 ;  /* 0xff80000022387808 */ /* 0x000fe20002800000 */
[C---:B------:R-:W-:Y:S01]  /*2310*/  IMAD.WIDE R30, R147.reuse, 0x2, R138 ;  /* 0x00000002931e7825 */ /* 0x040fe200078e028a */
[----:B------:R-:W-:Y:S02]  /*2320*/  ISETP.GE.AND P5, PT, R156, R221, PT ;  /* 0x000000dd9c00720c */ /* 0x000fe40003fa6270 */
[----:B------:R-:W-:Y:S01]  /*2330*/  FSEL R68, R68, -INF , P1 ;  /* 0xff80000044447808 */ /* 0x000fe20000800000 */
[C---:B------:R-:W-:Y:S01]  /*2340*/  IMAD.WIDE R34, R147.reuse, 0x2, R134 ;  /* 0x0000000293227825 */ /* 0x040fe200078e0286 */
[----:B------:R-:W-:Y:S01]  /*2350*/  ISETP.GE.AND P1, PT, R156, R219, PT ;  /* 0x000000db9c00720c */ /* 0x000fe20003f26270 */
[----:B------:R1:W2:Y:S02]  /*2360*/  LDG.E.U16 R221, desc[UR10][R36.64] ;  /* 0x0000000a24dd7981 */ /* 0x0002a4000c1e1500 */
[----:B------:R-:W-:-:S02]  /*2370*/  IMAD.WIDE R20, R147, 0x2, R126 ;  /* 0x0000000293147825 */ /* 0x000fc400078e027e */
[----:B------:R3:W4:Y:S02]  /*2380*/  LDG.E.U16 R219, desc[UR10][R40.64] ;  /* 0x0000000a28db7981 */ /* 0x000724000c1e1500 */
[C---:B------:R-:W-:Y:S01]  /*2390*/  IMAD.WIDE R26, R147.reuse, 0x2, R136 ;  /* 0x00000002931a7825 */ /* 0x040fe200078e0288 */
[C---:B------:R-:W-:Y:S01]  /*23a0*/  ISETP.GE.AND P6, PT, R156.reuse, R225, PT ;  /* 0x000000e19c00720c */ /* 0x040fe20003fc6270 */
[----:B------:R-:W5:Y:S02]  /*23b0*/  LDG.E.U16 R166, desc[UR10][R20.64] ;  /* 0x0000000a14a67981 */ /* 0x000f64000c1e1500 */
[C---:B------:R-:W-:Y:S01]  /*23c0*/  IMAD.WIDE R28, R147.reuse, 0x2, R120 ;  /* 0x00000002931c7825 */ /* 0x040fe200078e0278 */
[C---:B------:R-:W-:Y:S01]  /*23d0*/  ISETP.GE.AND P3, PT, R156.reuse, R223, PT ;  /* 0x000000df9c00720c */ /* 0x040fe20003f66270 */
[----:B------:R-:W5:Y:S02]  /*23e0*/  LDG.E.U16 R225, desc[UR10][R26.64] ;  /* 0x0000000a1ae17981 */ /* 0x000f64000c1e1500 */
[C---:B------:R-:W-:Y:S01]  /*23f0*/  IMAD.WIDE R32, R147.reuse, 0x2, R110 ;  /* 0x0000000293207825 */ /* 0x040fe200078e026e */
[----:B------:R-:W-:Y:S01]  /*2400*/  ISETP.GE.AND P4, PT, R156, R229, PT ;  /* 0x000000e59c00720c */ /* 0x000fe20003f86270 */
[----:B------:R0:W5:Y:S02]  /*2410*/  LDG.E.U16 R223, desc[UR10][R34.64] ;  /* 0x0000000a22df7981 */ /* 0x000164000c1e1500 */
[----:B-1----:R-:W-:-:S02]  /*2420*/  IMAD.WIDE R36, R147, 0x2, R112 ;  /* 0x0000000293247825 */ /* 0x002fc400078e0270 */
[----:B------:R-:W2:Y:S02]  /*2430*/  LDG.E.U16 R31, desc[UR10][R30.64] ;  /* 0x0000000a1e1f7981 */ /* 0x000ea4000c1e1500 */
[C---:B---3--:R-:W-:Y:S02]  /*2440*/  IMAD.WIDE R40, R147.reuse, 0x2, R114 ;  /* 0x0000000293287825 */ /* 0x048fe400078e0272 */
[----:B------:R1:W3:Y:S02]  /*2450*/  LDG.E.U16 R168, desc[UR10][R28.64] ;  /* 0x0000000a1ca87981 */ /* 0x0002e4000c1e1500 */
[C---:B------:R-:W-:Y:S02]  /*2460*/  IMAD.WIDE R44, R147.reuse, 0x2, R116 ;  /* 0x00000002932c7825 */ /* 0x040fe400078e0274 */
[----:B------:R1:W5:Y:S02]  /*2470*/  LDG.E.U16 R229, desc[UR10][R32.64] ;  /* 0x0000000a20e57981 */ /* 0x000364000c1e1500 */
[----:B------:R-:W-:-:S02]  /*2480*/  IMAD.WIDE R48, R147, 0x2, R118 ;  /* 0x0000000293307825 */ /* 0x000fc400078e0276 */
[----:B------:R-:W3:Y:S02]  /*2490*/  LDG.E.U16 R233, desc[UR10][R36.64] ;  /* 0x0000000a24e97981 */ /* 0x000ee4000c1e1500 */
[C---:B0-----:R-:W-:Y:S01]  /*24a0*/  IMAD.WIDE R34, R147.reuse, 0x2, R128 ;  /* 0x0000000293227825 */ /* 0x041fe200078e0280 */
[----:B------:R-:W-:Y:S01]  /*24b0*/  FSEL R24, R24, -INF , P2 ;  /* 0xff80000018187808 */ /* 0x000fe20001000000 */
[----:B------:R-:W3:Y:S02]  /*24c0*/  LDG.E.U16 R180, desc[UR10][R40.64] ;  /* 0x0000000a28b47981 */ /* 0x000ee4000c1e1500 */
[----:B------:R-:W-:-:S04]  /*24d0*/  IMAD.WIDE R20, R147, 0x2, R122 ;  /* 0x0000000293147825 */ /* 0x000fc800078e027a */
[C---:B------:R-:W-:Y:S01]  /*24e0*/  IMAD.WIDE R26, R147.reuse, 0x2, R130 ;  /* 0x00000002931a7825 */ /* 0x040fe200078e0282 */
[----:B------:R-:W3:Y:S03]  /*24f0*/  LDG.E.U16 R45, desc[UR10][R44.64] ;  /* 0x0000000a2c2d7981 */ /* 0x000ee6000c1e1500 */
[----:B-1----:R-:W-:Y:S01]  /*2500*/  IMAD.WIDE R28, R147, 0x2, R124 ;  /* 0x00000002931c7825 */ /* 0x002fe200078e027c */
[----:B------:R-:W-:Y:S01]  /*2510*/  ISETP.GE.AND P2, PT, R156, R231, PT ;  /* 0x000000e79c00720c */ /* 0x000fe20003f46270 */
[----:B------:R-:W3:Y:S01]  /*2520*/  LDG.E.U16 R184, desc[UR10][R48.64] ;  /* 0x0000000a30b87981 */ /* 0x000ee2000c1e1500 */
[----:B------:R-:W-:-:S03]  /*2530*/  FMNMX R32, R70, R235, !PT ;  /* 0x000000eb46207209 */ /* 0x000fc60007800000 */
[----:B------:R-:W3:Y:S04]  /*2540*/  LDG.E.U16 R231, desc[UR10][R34.64] ;  /* 0x0000000a22e77981 */ /* 0x000ee8000c1e1500 */
[----:B------:R-:W3:Y:S04]  /*2550*/  LDG.E.U16 R235, desc[UR10][R20.64] ;  /* 0x0000000a14eb7981 */ /* 0x000ee8000c1e1500 */
[----:B------:R-:W3:Y:S04]  /*2560*/  LDG.E.U16 R26, desc[UR10][R26.64] ;  /* 0x0000000a1a1a7981 */ /* 0x000ee8000c1e1500 */
[----:B------:R0:W3:Y:S01]  /*2570*/  LDG.E.U16 R192, desc[UR10][R28.64] ;  /* 0x0000000a1cc07981 */ /* 0x0000e2000c1e1500 */
[----:B------:R-:W-:Y:S01]  /*2580*/  FMUL R19, R19, UR7 ;  /* 0x0000000713137c20 */ /* 0x000fe20008400000 */
[----:B------:R-:W-:Y:S01]  /*2590*/  FMNMX R32, R32, R163, !PT ;  /* 0x000000a320207209 */ /* 0x000fe20007800000 */
[----:B------:R-:W-:Y:S01]  /*25a0*/  FMUL R38, R38, UR7 ;  /* 0x0000000726267c20 */ /* 0x000fe20008400000 */
[----:B------:R-:W-:Y:S01]  /*25b0*/  FMUL R39, R39, UR7 ;  /* 0x0000000727277c20 */ /* 0x000fe20008400000 */
[----:B------:R-:W-:Y:S01]  /*25c0*/  FMUL R42, R42, UR7 ;  /* 0x000000072a2a7c20 */ /* 0x000fe20008400000 */
[----:B------:R-:W-:Y:S01]  /*25d0*/  FSEL R196, R19, -INF , P5 ;  /* 0xff80000013c47808 */ /* 0x000fe20002800000 */
[----:B------:R-:W-:Y:S01]  /*25e0*/  FADD R19, R5, -R32 ;  /* 0x8000002005137221 */ /* 0x000fe20000000000 */
[----:B------:R-:W-:Y:S01]  /*25f0*/  FMNMX R5, R18, R165, !PT ;  /* 0x000000a512057209 */ /* 0x000fe20007800000 */
[----:B------:R-:W-:Y:S01]  /*2600*/  FMUL R43, R43, UR7 ;  /* 0x000000072b2b7c20 */ /* 0x000fe20008400000 */
[----:B------:R-:W-:Y:S01]  /*2610*/  FMUL R46, R46, UR7 ;  /* 0x000000072e2e7c20 */ /* 0x000fe20008400000 */
[----:B0-----:R-:W-:Y:S01]  /*2620*/  FMUL R28, R19, 1.4426950216293334961 ;  /* 0x3fb8aa3b131c7820 */ /* 0x001fe20000400000 */
[----:B------:R-:W-:Y:S01]  /*2630*/  FMNMX R19, R16, R5, !PT ;  /* 0x0000000510137209 */ /* 0x000fe20007800000 */
[----:B------:R-:W-:Y:S01]  /*2640*/  FMUL R47, R47, UR7 ;  /* 0x000000072f2f7c20 */ /* 0x000fe20008400000 */
[----:B------:R-:W-:Y:S01]  /*2650*/  FMUL R58, R58, UR7 ;  /* 0x000000073a3a7c20 */ /* 0x000fe20008400000 */
[----:B------:R-:W-:Y:S01]  /*2660*/  FMUL R51, R51, UR7 ;  /* 0x0000000733337c20 */ /* 0x000fe20008400000 */
        /* <DEDUP_REMOVED lines=13> */
[----:B------:R-:W-:Y:S03]  /*2740*/  BAR.SYNC.DEFER_BLOCKING 0x0 ;  /* 0x0000000000007b1d */ /* 0x000fe60000010000 */
[----:B------:R-:W-:-:S04]  /*2750*/  FMNMX R19, R60, R19, !PT ;  /* 0x000000133c137209 */ /* 0x000fc80007800000 */
[----:B------:R-:W-:Y:S02]  /*2760*/  FMNMX R19, R56, R19, !PT ;  /* 0x0000001338137209 */ /* 0x000fe40007800000 */
[----:B------:R-:W-:Y:S02]  /*2770*/  FSEL R194, R38, -INF , P2 ;  /* 0xff80000026c27808 */ /* 0x000fe40001000000 */
[----:B------:R-:W-:Y:S02]  /*2780*/  FMNMX R19, R68, R19, !PT ;  /* 0x0000001344137209 */ /* 0x000fe40007800000 */
[----:B------:R-:W-:Y:S02]  /*2790*/  FSEL R20, R39, -INF , P4 ;  /* 0xff80000027147808 */ /* 0x000fe40002000000 */
[----:B------:R-:W-:Y:S02]  /*27a0*/  FMNMX R19, R194, R19, !PT ;  /* 0x00000013c2137209 */ /* 0x000fe40007800000 */
[----:B------:R-:W-:-:S02]  /*27b0*/  FSEL R198, R42, -INF , P6 ;  /* 0xff8000002ac67808 */ /* 0x000fc40003000000 */
[----:B------:R-:W-:Y:S02]  /*27c0*/  FMNMX R19, R20, R19, !PT ;  /* 0x0000001314137209 */ /* 0x000fe40007800000 */
[----:B------:R-:W-:Y:S02]  /*27d0*/  FSEL R200, R43, -INF , P3 ;  /* 0xff8000002bc87808 */ /* 0x000fe40001800000 */
[----:B------:R-:W-:Y:S02]  /*27e0*/  FMNMX R19, R198, R19, !PT ;  /* 0x00000013c6137209 */ /* 0x000fe40007800000 */
[----:B------:R-:W-:Y:S02]  /*27f0*/  ISETP.GE.AND P2, PT, R156, R175, PT ;  /* 0x000000af9c00720c */ /* 0x000fe40003f46270 */
[----:B------:R-:W-:Y:S01]  /*2800*/  FMNMX R19, R200, R19, !PT ;  /* 0x00000013c8137209 */ /* 0x000fe20007800000 */
[----:B------:R-:W-:Y:S01]  /*2810*/  FADD R162, R162, -R32 ;  /* 0x80000020a2a27221 */ /* 0x000fe20000000000 */
[----:B------:R-:W-:-:S02]  /*2820*/  FSEL R70, R46, -INF , P2 ;  /* 0xff8000002e467808 */ /* 0x000fc40001000000 */
[----:B------:R-:W-:Y:S02]  /*2830*/  ISETP.GE.AND P2, PT, R156, R25, PT ;  /* 0x000000199c00720c */ /* 0x000fe40003f46270 */
[----:B------:R-:W-:Y:S01]  /*2840*/  FMNMX R19, R6, R19, !PT ;  /* 0x0000001306137209 */ /* 0x000fe20007800000 */
[----:B------:R-:W-:Y:S01]  /*2850*/  FMUL R162, R162, 1.4426950216293334961 ;  /* 0x3fb8aa3ba2a27820 */ /* 0x000fe20000400000 */
[----:B------:R-:W-:Y:S02]  /*2860*/  FSEL R48, R47, -INF , P1 ;  /* 0xff8000002f307808 */ /* 0x000fe40000800000 */
[C---:B------:R-:W-:Y:S02]  /*2870*/  ISETP.GE.AND P4, PT, R156.reuse, R177, PT ;  /* 0x000000b19c00720c */ /* 0x040fe40003f86270 */
[----:B------:R-:W-:Y:S02]  /*2880*/  ISETP.GE.AND P1, PT, R156, R183, PT ;  /* 0x000000b79c00720c */ /* 0x000fe40003f26270 */
[----:B------:R-:W-:-:S02]  /*2890*/  FSEL R204, R58, -INF , P2 ;  /* 0xff8000003acc7808 */ /* 0x000fc40001000000 */
[----:B------:R-:W-:Y:S02]  /*28a0*/  FMNMX R19, R196, R19, !PT ;  /* 0x00000013c4137209 */ /* 0x000fe40007800000 */
[----:B------:R-:W-:Y:S01]  /*28b0*/  SHF.R.U32.HI R5, RZ, 0xd, R164 ;  /* 0x0000000dff057819 */ /* 0x000fe200000116a4 */
[----:B------:R0:W-:Y:S01]  /*28c0*/  MUFU.EX2 R175, R162 ;  /* 0x000000a200af7308 */ /* 0x0001e20000000800 */
[----:B------:R-:W-:Y:S02]  /*28d0*/  ISETP.GE.AND P5, PT, R156, R179, PT ;  /* 0x000000b39c00720c */ /* 0x000fe40003fa6270 */
[----:B------:R-:W-:Y:S02]  /*28e0*/  FSEL R206, R59, -INF , P1 ;  /* 0xff8000003bce7808 */ /* 0x000fe40000800000 */
[----:B------:R-:W-:Y:S02]  /*28f0*/  FMNMX R19, R204, R19, !PT ;  /* 0x00000013cc137209 */ /* 0x000fe40007800000 */
[----:B------:R-:W-:-:S02]  /*2900*/  ISETP.GE.AND P6, PT, R156, R227, PT ;  /* 0x000000e39c00720c */ /* 0x000fc40003fc6270 */
[----:B0-----:R-:W-:Y:S02]  /*2910*/  FSEL R162, R51, -INF , P4 ;  /* 0xff80000033a27808 */ /* 0x001fe40002000000 */
[----:B------:R-:W-:Y:S02]  /*2920*/  LOP3.LUT P4, RZ, R5, 0x1, RZ, 0xc0, !PT ;  /* 0x0000000105ff7812 */ /* 0x000fe4000788c0ff */
[----:B------:R-:W-:Y:S02]  /*2930*/  SHF.R.U32.HI R5, RZ, 0xc, R164 ;  /* 0x0000000cff057819 */ /* 0x000fe400000116a4 */
[----:B------:R-:W-:Y:S02]  /*2940*/  ISETP.GE.AND P3, PT, R156, R181, PT ;  /* 0x000000b59c00720c */ /* 0x000fe40003f66270 */
[----:B------:R-:W-:Y:S02]  /*2950*/  FSEL R202, R54, -INF , P5 ;  /* 0xff80000036ca7808 */ /* 0x000fe40002800000 */
[----:B------:R-:W-:-:S02]  /*2960*/  FMNMX R19, R206, R19, !PT ;  /* 0x00000013ce137209 */ /* 0x000fc40007800000 */
[----:B------:R-:W-:Y:S02]  /*2970*/  FSEL R30, R30, -INF , P6 ;  /* 0xff8000001e1e7808 */ /* 0x000fe40003000000 */
[----:B------:R-:W-:Y:S02]  /*2980*/  LOP3.LUT P6, RZ, R5, 0x1, RZ, 0xc0, !PT ;  /* 0x0000000105ff7812 */ /* 0x000fe400078cc0ff */
[----:B------:R-:W-:Y:S02]  /*2990*/  SHF.R.U32.HI R5, RZ, 0x9, R164 ;  /* 0x00000009ff057819 */ /* 0x000fe400000116a4 */
[----:B------:R-:W-:Y:S02]  /*29a0*/  FSEL R186, R55, -INF , P3 ;  /* 0xff80000037ba7808 */ /* 0x000fe40001800000 */
[----:B------:R-:W-:Y:S02]  /*29b0*/  FMNMX R19, R202, R19, !PT ;  /* 0x00000013ca137209 */ /* 0x000fe40007800000 */
[----:B------:R-:W-:-:S02]  /*29c0*/  LOP3.LUT P3, RZ, R5, 0x1, RZ, 0xc0, !PT ;  /* 0x0000000105ff7812 */ /* 0x000fc4000786c0ff */
[--C-:B------:R-:W-:Y:S02]  /*29d0*/  SHF.R.U32.HI R5, RZ, 0x8, R164.reuse ;  /* 0x00000008ff057819 */ /* 0x100fe400000116a4 */
[----:B------:R-:W-:Y:S02]  /*29e0*/  FMNMX R19, R186, R19, !PT ;  /* 0x00000013ba137209 */ /* 0x000fe40007800000 */
[----:B------:R-:W-:Y:S02]  /*29f0*/  LOP3.LUT P5, RZ, R5, 0x1, RZ, 0xc0, !PT ;  /* 0x0000000105ff7812 */ /* 0x000fe400078ac0ff */
[----:B------:R-:W-:Y:S02]  /*2a00*/  FMNMX R19, R30, R19, !PT ;  /* 0x000000131e137209 */ /* 0x000fe40007800000 */
[----:B------:R-:W-:Y:S02]  /*2a10*/  SHF.R.U32.HI R5, RZ, 0x5, R164 ;  /* 0x00000005ff057819 */ /* 0x000fe400000116a4 */
[----:B------:R-:W-:-:S02]  /*2a20*/  FMNMX R19, R162, R19, !PT ;  /* 0x00000013a2137209 */ /* 0x000fc40007800000 */
[----:B------:R-:W-:Y:S02]  /*2a30*/  LOP3.LUT P2, RZ, R5, 0x1, RZ, 0xc0, !PT ;  /* 0x0000000105ff7812 */ /* 0x000fe4000784c0ff */
[--C-:B------:R-:W-:Y:S02]  /*2a40*/  SHF.R.U32.HI R5, RZ, 0x4, R164.reuse ;  /* 0x00000004ff057819 */ /* 0x100fe400000116a4 */
[----:B------:R-:W-:Y:S02]  /*2a50*/  FMNMX R19, R70, R19, !PT ;  /* 0x0000001346137209 */ /* 0x000fe40007800000 */
[----:B------:R-:W-:Y:S02]  /*2a60*/  LOP3.LUT P1, RZ, R5, 0x1, RZ, 0xc0, !PT ;  /* 0x0000000105ff7812 */ /* 0x000fe4000782c0ff */
[----:B------:R-:W-:Y:S02]  /*2a70*/  SHF.R.U32.HI R5, RZ, 0x1, R164 ;  /* 0x00000001ff057819 */ /* 0x000fe400000116a4 */
[----:B------:R-:W-:-:S02]  /*2a80*/  FSEL R164, R62, -INF , !P4 ;  /* 0xff8000003ea47808 */ /* 0x000fc40006000000 */
[----:B------:R-:W-:Y:S02]  /*2a90*/  FMNMX R19, R48, R19, !PT ;  /* 0x0000001330137209 */ /* 0x000fe40007800000 */
[----:B------:R-:W-:Y:S02]  /*2aa0*/  FSEL R170, R170, -INF , !P6 ;  /* 0xff800000aaaa7808 */ /* 0x000fe40007000000 */
[----:B------:R-:W-:Y:S01]  /*2ab0*/  FMNMX R19, R164, R19, !PT ;  /* 0x00000013a4137209 */ /* 0x000fe20007800000 */
[----:B------:R-:W-:Y:S01]  /*2ac0*/  FMUL R62, R67, UR7 ;  /* 0x00000007433e7c20 */ /* 0x000fe20008400000 */
[----:B------:R-:W-:Y:S02]  /*2ad0*/  FSEL R72, R66, -INF , !P3 ;  /* 0xff80000042487808 */ /* 0x000fe40005800000 */
[----:B------:R-:W-:Y:S01]  /*2ae0*/  FMNMX R19, R170, R19, !PT ;  /* 0x00000013aa137209 */ /* 0x000fe20007800000 */
[----:B------:R-:W-:Y:S01]  /*2af0*/  FMUL R50, R74, UR7 ;  /* 0x000000074a327c20 */ /* 0x000fe20008400000 */
[----:B------:R-:W-:-:S02]  /*2b00*/  FSEL R62, R62, -INF , !P5 ;  /* 0xff8000003e3e7808 */ /* 0x000fc40006800000 */
[----:B------:R-:W-:Y:S01]  /*2b10*/  FMNMX R19, R72, R19, !PT ;  /* 0x0000001348137209 */ /* 0x000fe20007800000 */
[----:B------:R-:W-:Y:S01]  /*2b20*/  FMUL R46, R75, UR7 ;  /* 0x000000074b2e7c20 */ /* 0x000fe20008400000 */
[----:B------:R-:W-:Y:S02]  /*2b30*/  FSEL R50, R50, -INF , !P2 ;  /* 0xff80000032327808 */ /* 0x000fe40005000000 */
[----:B------:R-:W-:Y:S02]  /*2b40*/  FMNMX R19, R62, R19, !PT ;  /* 0x000000133e137209 */ /* 0x000fe40007800000 */
[----:B------:R-:W-:Y:S02]  /*2b50*/  LOP3.LUT P4, RZ, R5, 0x1, RZ, 0xc0, !PT ;  /* 0x0000000105ff7812 */ /* 0x000fe4000788c0ff */
[----:B------:R-:W-:Y:S02]  /*2b60*/  FSEL R46, R46, -INF , !P1 ;  /* 0xff8000002e2e7808 */ /* 0x000fe40004800000 */
[----:B------:R-:W-:-:S02]  /*2b70*/  FMNMX R19, R50, R19, !PT ;  /* 0x0000001332137209 */ /* 0x000fc40007800000 */
[----:B------:R-:W-:Y:S02]  /*2b80*/  FSEL R44, R22, -INF , !P4 ;  /* 0xff800000162c7808 */ /* 0x000fe40006000000 */
[----:B------:R-:W-:Y:S02]  /*2b90*/  FMNMX R19, R46, R19, !PT ;  /* 0x000000132e137209 */ /* 0x000fe40007800000 */
[----:B------:R-:W-:Y:S02]  /*2ba0*/  FSEL R42, R23, -INF , P0 ;  /* 0xff800000172a7808 */ /* 0x000fe40000000000 */
[----:B------:R-:W-:-:S04]  /*2bb0*/  FMNMX R19, R44, R19, !PT ;  /* 0x000000132c137209 */ /* 0x000fc80007800000 */
[----:B------:R-:W-:-:S05]  /*2bc0*/  FMNMX R19, R42, R19, !PT ;  /* 0x000000132a137209 */ /* 0x000fca0007800000 */
[----:B------:R-:W0:Y:S02]  /*2bd0*/  SHFL.BFLY PT, R22, R19, 0x2, 0x1f ;  /* 0x0c401f0013167f89 */ /* 0x000e2400000e0000 */
[----:B0-----:R-:W-:-:S05]  /*2be0*/  FMNMX R22, R19, R22, !PT ;  /* 0x0000001613167209 */ /* 0x001fca0007800000 */
[----:B------:R-:W0:Y:S01]  /*2bf0*/  SHFL.BFLY PT, R5, R22, 0x1, 0x1f ;  /* 0x0c201f0016057f89 */ /* 0x000e2200000e0000 */
[--C-:B------:R-:W-:Y:S01]  /*2c00*/  FADD R65, R65, -R32.reuse ;  /* 0x8000002041417221 */ /* 0x100fe20000000000 */
[--C-:B------:R-:W-:Y:S01]  /*2c10*/  FADD R17, R17, -R32.reuse ;  /* 0x8000002011117221 */ /* 0x100fe20000000000 */
[----:B------:R-:W-:Y:S02]  /*2c20*/  FADD R71, R71, -R32 ;  /* 0x8000002047477221 */ /* 0x000fe40000000000 */
[----:B------:R-:W-:Y:S01]  /*2c30*/  FMUL R39, R65, 1.4426950216293334961 ;  /* 0x3fb8aa3b41277820 */ /* 0x000fe20000400000 */
[----:B------:R-:W-:Y:S01]  /*2c40*/  FMUL R17, R17, 1.4426950216293334961 ;  /* 0x3fb8aa3b11117820 */ /* 0x000fe20000400000 */
[----:B----4-:R-:W-:Y:S04]  /*2c50*/  STS.U16 [R108+UR5], R219 ;  /* 0x000000db6c007988 */ /* 0x010fe80008000405 */
[----:B--2---:R-:W-:Y:S04]  /*2c60*/  STS.U16 [R108+UR5+0x800], R31 ;  /* 0x0008001f6c007988 */ /* 0x004fe80008000405 */
[----:B------:R-:W-:Y:S04]  /*2c70*/  STS.U16 [R148+UR5+0x100], R221 ;  /* 0x000100dd94007988 */ /* 0x000fe80008000405 */
[----:B-----5:R-:W-:Y:S04]  /*2c80*/  STS.U16 [R148+UR5+0x900], R229 ;  /* 0x000900e594007988 */ /* 0x020fe80008000405 */
[----:B------:R-:W-:Y:S04]  /*2c90*/  STS.U16 [R150+UR5+0x200], R223 ;  /* 0x000200df96007988 */ /* 0x000fe80008000405 */
[----:B---3--:R-:W-:Y:S04]  /*2ca0*/  STS.U16 [R150+UR5+0xa00], R233 ;  /* 0x000a00e996007988 */ /* 0x008fe80008000405 */
[----:B------:R-:W-:Y:S04]  /*2cb0*/  STS.U16 [R151+UR5+0x300], R166 ;  /* 0x000300a697007988 */ /* 0x000fe80008000405 */
[----:B------:R-:W-:Y:S04]  /*2cc0*/  STS.U16 [R151+UR5+0xb00], R180 ;  /* 0x000b00b497007988 */ /* 0x000fe80008000405 */
[----:B------:R-:W-:Y:S04]  /*2cd0*/  STS.U16 [R152+UR5+0x400], R225 ;  /* 0x000400e198007988 */ /* 0x000fe80008000405 */
[----:B------:R1:W-:Y:S04]  /*2ce0*/  STS.U16 [R152+UR5+0xc00], R45 ;  /* 0x000c002d98007988 */ /* 0x0003e80008000405 */
[----:B------:R2:W-:Y:S04]  /*2cf0*/  STS.U16 [R153+UR5+0x500], R168 ;  /* 0x000500a899007988 */ /* 0x0005e80008000405 */
[----:B------:R-:W-:Y:S04]  /*2d00*/  STS.U16 [R153+UR5+0xd00], R184 ;  /* 0x000d00b899007988 */ /* 0x000fe80008000405 */
[----:B------:R-:W-:Y:S04]  /*2d10*/  STS.U16 [R154+UR5+0x600], R231 ;  /* 0x000600e79a007988 */ /* 0x000fe80008000405 */
[----:B------:R-:W-:Y:S04]  /*2d20*/  STS.U16 [R154+UR5+0xe00], R235 ;  /* 0x000e00eb9a007988 */ /* 0x000fe80008000405 */
[----:B------:R3:W-:Y:S04]  /*2d30*/  STS.U16 [R155+UR5+0x700], R26 ;  /* 0x0007001a9b007988 */ /* 0x0007e80008000405 */
[----:B------:R-:W-:Y:S01]  /*2d40*/  STS.U16 [R155+UR5+0xf00], R192 ;  /* 0x000f00c09b007988 */ /* 0x000fe20008000405 */
[----:B0-----:R-:W-:-:S04]  /*2d50*/  FMNMX R22, R22, R5, !PT ;  /* 0x0000000516167209 */ /* 0x001fc80007800000 */
[----:B------:R-:W-:-:S05]  /*2d60*/  FMNMX R33, R22, R159, !PT ;  /* 0x0000009f16217209 */ /* 0x000fca0007800000 */
[--C-:B------:R-:W-:Y:S01]  /*2d70*/  FADD R20, R20, -R33.reuse ;  /* 0x8000002114147221 */ /* 0x100fe20000000000 */
[--C-:B------:R-:W-:Y:S01]  /*2d80*/  FADD R4, R4, -R33.reuse ;  /* 0x8000002104047221 */ /* 0x100fe20000000000 */
[--C-:B------:R-:W-:Y:S01]  /*2d90*/  FADD R18, R18, -R33.reuse ;  /* 0x8000002112127221 */ /* 0x100fe20000000000 */
[----:B------:R-:W-:Y:S01]  /*2da0*/  FADD R16, R16, -R33 ;  /* 0x8000002110107221 */ /* 0x000fe20000000000 */
[----:B------:R-:W-:Y:S01]  /*2db0*/  FMUL R65, R20, 1.4426950216293334961 ;  /* 0x3fb8aa3b14417820 */ /* 0x000fe20000400000 */
[----:B------:R-:W-:Y:S01]  /*2dc0*/  BAR.SYNC.DEFER_BLOCKING 0x0 ;  /* 0x0000000000007b1d */ /* 0x000fe20000010000 */
[----:B------:R-:W-:Y:S01]  /*2dd0*/  FADD R5, -R32, R163 ;  /* 0x000000a320057221 */ /* 0x000fe20000000100 */
[----:B------:R-:W-:Y:S01]  /*2de0*/  FMUL R4, R4, 1.4426950216293334961 ;  /* 0x3fb8aa3b04047820 */ /* 0x000fe20000400000 */
[----:B------:R-:W-:Y:S01]  /*2df0*/  FMUL R18, R18, 1.4426950216293334961 ;  /* 0x3fb8aa3b12127820 */ /* 0x000fe20000400000 */
[----:B------:R-:W-:Y:S01]  /*2e00*/  FMUL R16, R16, 1.4426950216293334961 ;  /* 0x3fb8aa3b10107820 */ /* 0x000fe20000400000 */
[--C-:B------:R-:W-:Y:S01]  /*2e10*/  FADD R169, R169, -R32.reuse ;  /* 0x80000020a9a97221 */ /* 0x100fe20000000000 */
[----:B------:R-:W-:Y:S01]  /*2e20*/  FADD R165, R165, -R33 ;  /* 0x80000021a5a57221 */ /* 0x000fe20000000000 */
[----:B------:R0:W-:Y:S01]  /*2e30*/  MUFU.EX2 R212, R4 ;  /* 0x0000000400d47308 */ /* 0x0001e20000000800 */
[----:B------:R-:W-:Y:S01]  /*2e40*/  FMUL R41, R71, 1.4426950216293334961 ;  /* 0x3fb8aa3b47297820 */ /* 0x000fe20000400000 */
[----:B------:R-:W-:Y:S01]  /*2e50*/  FMUL R37, R5, 1.4426950216293334961 ;  /* 0x3fb8aa3b05257820 */ /* 0x000fe20000400000 */
[----:B------:R-:W-:Y:S01]  /*2e60*/  FMUL R169, R169, 1.4426950216293334961 ;  /* 0x3fb8aa3ba9a97820 */ /* 0x000fe20000400000 */
[--C-:B------:R-:W-:Y:S01]  /*2e70*/  FADD R171, R171, -R32.reuse ;  /* 0x80000020abab7221 */ /* 0x100fe20000000000 */
[----:B------:R-:W-:Y:S01]  /*2e80*/  FADD R173, R173, -R32 ;  /* 0x80000020adad7221 */ /* 0x000fe20000000000 */
[----:B------:R-:W-:-:S02]  /*2e90*/  FMUL R165, R165, 1.4426950216293334961 ;  /* 0x3fb8aa3ba5a57820 */ /* 0x000fc40000400000 */
[----:B------:R-:W-:Y:S01]  /*2ea0*/  MUFU.EX2 R58, R17 ;  /* 0x00000011003a7308 */ /* 0x000fe20000000800 */
[----:B0-----:R-:W-:Y:S01]  /*2eb0*/  FADD R4, -R33, R159 ;  /* 0x0000009f21047221 */ /* 0x001fe20000000100 */
[----:B------:R-:W0:Y:S06]  /*2ec0*/  LDSM.16.M88.4 R20, [R144+UR5] ;  /* 0x000000059014783b */ /* 0x000e2c0008000200 */
[----:B------:R-:W-:Y:S01]  /*2ed0*/  MUFU.EX2 R5, R18 ;  /* 0x0000001200057308 */ /* 0x000fe20000000800 */
[----:B-1----:R-:W-:Y:S01]  /*2ee0*/  FMUL R45, R4, 1.4426950216293334961 ;  /* 0x3fb8aa3b042d7820 */ /* 0x002fe20000400000 */
[----:B------:R-:W-:-:S06]  /*2ef0*/  FMUL R171, R171, 1.4426950216293334961 ;  /* 0x3fb8aa3babab7820 */ /* 0x000fcc0000400000 */
[----:B------:R1:W-:Y:S01]  /*2f00*/  MUFU.EX2 R71, R16 ;  /* 0x0000001000477308 */ /* 0x0003e20000000800 */
[----:B------:R-:W-:Y:S01]  /*2f10*/  FMUL R173, R173, 1.4426950216293334961 ;  /* 0x3fb8aa3badad7820 */ /* 0x000fe20000400000 */
[----:B-1----:R-:W1:Y:S06]  /*2f20*/  LDSM.16.M88.4 R16, [R144+UR5+0x800] ;  /* 0x000800059010783b */ /* 0x002e6c0008000200 */
[----:B------:R-:W2:Y:S01]  /*2f30*/  MUFU.EX2 R190, R169 ;  /* 0x000000a900be7308 */ /* 0x000ea20000000800 */
[----:B------:R-:W-:Y:S01]  /*2f40*/  FADD R24, R24, -R33 ;  /* 0x8000002118187221 */ /* 0x000fe20000000000 */
[--C-:B------:R-:W-:Y:S01]  /*2f50*/  FADD R185, R185, -R32.reuse ;  /* 0x80000020b9b97221 */ /* 0x100fe20000000000 */
[----:B------:R-:W-:-:S05]  /*2f60*/  FADD R57, R57, -R32 ;  /* 0x8000002039397221 */ /* 0x000fca0000000000 */
[----:B------:R-:W4:Y:S01]  /*2f70*/  MUFU.EX2 R210, R165 ;  /* 0x000000a500d27308 */ /* 0x000f220000000800 */
[----:B------:R-:W-:Y:S01]  /*2f80*/  FADD R69, R69, -R32 ;  /* 0x8000002045457221 */ /* 0x000fe20000000000 */
[----:B------:R-:W-:-:S06]  /*2f90*/  FADD R52, R52, -R33 ;  /* 0x8000002134347221 */ /* 0x000fcc0000000000 */
[----:B------:R-:W5:Y:S01]  /*2fa0*/  MUFU.EX2 R37, R37 ;  /* 0x0000002500257308 */ /* 0x000f620000000800 */
[----:B------:R-:W-:Y:S01]  /*2fb0*/  FMUL R24, R24, 1.4426950216293334961 ;  /* 0x3fb8aa3b18187820 */ /* 0x000fe20000400000 */
[----:B------:R-:W-:-:S06]  /*2fc0*/  FMUL R29, R185, 1.4426950216293334961 ;  /* 0x3fb8aa3bb91d7820 */ /* 0x000fcc0000400000 */
[----:B------:R-:W-:Y:S01]  /*2fd0*/  MUFU.EX2 R177, R171 ;  /* 0x000000ab00b17308 */ /* 0x000fe20000000800 */
[----:B------:R-:W-:Y:S01]  /*2fe0*/  FADD R187, R187, -R32 ;  /* 0x80000020bbbb7221 */ /* 0x000fe20000000000 */
[----:B------:R-:W-:-:S06]  /*2ff0*/  FMUL R57, R57, 1.4426950216293334961 ;  /* 0x3fb8aa3b39397820 */ /* 0x000fcc0000400000 */
[----:B------:R-:W3:Y:S01]  /*3000*/  MUFU.EX2 R45, R45 ;  /* 0x0000002d002d7308 */ /* 0x000ee20000000800 */
[----:B------:R-:W-:Y:S01]  /*3010*/  FMUL R208, R52, 1.4426950216293334961 ;  /* 0x3fb8aa3b34d07820 */ /* 0x000fe20000400000 */
[----:B------:R-:W-:-:S06]  /*3020*/  FADD R64, R64, -R33 ;  /* 0x8000002140407221 */ /* 0x000fcc0000000000 */
[----:B------:R0:W1:Y:S01]  /*3030*/  MUFU.EX2 R188, R173 ;  /* 0x000000ad00bc7308 */ /* 0x0000620000000800 */
[----:B------:R-:W-:Y:S01]  /*3040*/  FMUL R38, R69, 1.4426950216293334961 ;  /* 0x3fb8aa3b45267820 */ /* 0x000fe20000400000 */
[--C-:B------:R-:W-:Y:S01]  /*3050*/  FADD R7, R7, -R32.reuse ;  /* 0x8000002007077221 */ /* 0x100fe20000000000 */
[----:B------:R-:W-:Y:S01]  /*3060*/  FADD R6, R6, -R33 ;  /* 0x8000002106067221 */ /* 0x000fe20000000000 */
[----:B------:R-:W-:-:S04]  /*3070*/  FADD R61, R61, -R32 ;  /* 0x800000203d3d7221 */ /* 0x000fc80000000000 */
[----:B------:R-:W1:Y:S01]  /*3080*/  MUFU.EX2 R28, R28 ;  /* 0x0000001c001c7308 */ /* 0x000e620000000800 */
[----:B0-----:R-:W-:Y:S01]  /*3090*/  FMUL R173, R187, 1.4426950216293334961 ;  /* 0x3fb8aa3bbbad7820 */ /* 0x001fe20000400000 */
[----:B------:R-:W-:Y:S01]  /*30a0*/  FADD R189, R189, -R32 ;  /* 0x80000020bdbd7221 */ /* 0x000fe20000000000 */
[----:B------:R-:W-:Y:S01]  /*30b0*/  FMUL R7, R7, 1.4426950216293334961 ;  /* 0x3fb8aa3b07077820 */ /* 0x000fe20000400000 */
[----:B------:R-:W-:-:S04]  /*30c0*/  FADD R60, R60, -R33 ;  /* 0x800000213c3c7221 */ /* 0x000fc80000000000 */
[----:B------:R-:W0:Y:S01]  /*30d0*/  MUFU.EX2 R69, R24 ;  /* 0x0000001800457308 */ /* 0x000e220000000800 */
[----:B------:R-:W-:Y:S01]  /*30e0*/  FMUL R6, R6, 1.4426950216293334961 ;  /* 0x3fb8aa3b06067820 */ /* 0x000fe20000400000 */
[----:B--2---:R-:W-:Y:S01]  /*30f0*/  FADD R168, R175, R190 ;  /* 0x000000beafa87221 */ /* 0x004fe20000000000 */
[----:B----4-:R-:W-:-:S05]  /*3100*/  FADD R180, R5, R210 ;  /* 0x000000d205b47221 */ /* 0x010fca0000000000 */
[----:B------:R2:W-:Y:S01]  /*3110*/  MUFU.EX2 R66, R57 ;  /* 0x0000003900427308 */ /* 0x0005e20000000800 */
[----:B------:R-:W-:Y:S01]  /*3120*/  FMUL R182, R189, 1.4426950216293334961 ;  /* 0x3fb8aa3bbdb67820 */ /* 0x000fe20000400000 */
[----:B------:R-:W-:Y:S01]  /*3130*/  FMUL R35, R61, 1.4426950216293334961 ;  /* 0x3fb8aa3b3d237820 */ /* 0x000fe20000400000 */
[----:B-----5:R-:W-:-:S05]  /*3140*/  FMUL R25, R37, R13 ;  /* 0x0000000d25197220 */ /* 0x020fca0000400000 */
[----:B------:R-:W4:Y:S01]  /*3150*/  MUFU.EX2 R29, R29 ;  /* 0x0000001d001d7308 */ /* 0x000f220000000800 */
[----:B--2---:R-:W-:Y:S01]  /*3160*/  FMUL R57, R64, 1.4426950216293334961 ;  /* 0x3fb8aa3b40397820 */ /* 0x004fe20000400000 */
[----:B------:R-:W-:Y:S01]  /*3170*/  FMUL R60, R60, 1.4426950216293334961 ;  /* 0x3fb8aa3b3c3c7820 */ /* 0x000fe20000400000 */
[----:B---3--:R-:W-:Y:S01]  /*3180*/  FMUL R27, R45, R15 ;  /* 0x0000000f2d1b7220 */ /* 0x008fe20000400000 */
[----:B------:R-:W-:-:S04]  /*3190*/  FADD R13, R177, R168 ;  /* 0x000000a8b10d7221 */ /* 0x000fc80000000000 */
[----:B------:R-:W2:Y:S01]  /*31a0*/  MUFU.EX2 R208, R208 ;  /* 0x000000d000d07308 */ /* 0x000ea20000000800 */
[----:B------:R-:W-:Y:S01]  /*31b0*/  F2FP.F16.F32.PACK_AB R4, R190, R175 ;  /* 0x000000afbe04723e */ /* 0x000fe200000000ff */
[----:B------:R-:W-:Y:S01]  /*31c0*/  FMUL R24, R37, R12 ;  /* 0x0000000c25187220 */ /* 0x000fe20000400000 */
[----:B------:R-:W-:Y:S01]  /*31d0*/  F2FP.F16.F32.PACK_AB R5, R210, R5 ;  /* 0x00000005d205723e */ /* 0x000fe200000000ff */
[----:B------:R-:W-:Y:S01]  /*31e0*/  FMUL R26, R45, R14 ;  /* 0x0000000e2d1a7220 */ /* 0x000fe20000400000 */
[----:B------:R-:W-:-:S03]  /*31f0*/  FADD R15, R71, R180 ;  /* 0x000000b4470f7221 */ /* 0x000fc60000000000 */
[----:B------:R-:W3:Y:S01]  /*3200*/  MUFU.EX2 R173, R173 ;  /* 0x000000ad00ad7308 */ /* 0x000ee20000000800 */
[----:B-1----:R-:W-:-:S07]  /*3210*/  FADD R13, R188, R13 ;  /* 0x0000000dbc0d7221 */ /* 0x002fce0000000000 */
[----:B------:R1:W-:Y:S08]  /*3220*/  MUFU.EX2 R36, R7 ;  /* 0x0000000700247308 */ /* 0x0003f00000000800 */
[----:B------:R-:W5:Y:S01]  /*3230*/  MUFU.EX2 R57, R57 ;  /* 0x0000003900397308 */ /* 0x000f620000000800 */
[C---:B-1----:R-:W-:Y:S01]  /*3240*/  F2FP.F16.F32.PACK_AB R7, R212.reuse, R71 ;  /* 0x00000047d407723e */ /* 0x042fe200000000ff */
[----:B------:R-:W-:-:S06]  /*3250*/  FADD R212, R212, R15 ;  /* 0x0000000fd4d47221 */ /* 0x000fcc0000000000 */
[----:B------:R1:W-:Y:S01]  /*3260*/  MUFU.EX2 R61, R6 ;  /* 0x00000006003d7308 */ /* 0x0003e20000000800 */
[C---:B------:R-:W-:Y:S01]  /*3270*/  FMUL R8, R37.reuse, R8 ;  /* 0x0000000825087220 */ /* 0x040fe20000400000 */
[----:B------:R-:W-:Y:S01]  /*3280*/  FMUL R9, R37, R9 ;  /* 0x0000000925097220 */ /* 0x000fe20000400000 */
[----:B-1----:R-:W-:-:S05]  /*3290*/  F2FP.F16.F32.PACK_AB R6, R188, R177 ;  /* 0x000000b1bc06723e */ /* 0x002fca00000000ff */
[----:B------:R-:W1:Y:S01]  /*32a0*/  MUFU.EX2 R64, R60 ;  /* 0x0000003c00407308 */ /* 0x000e620000000800 */
[----:B------:R-:W-:Y:S01]  /*32b0*/  FADD R12, R28, R13 ;  /* 0x0000000d1c0c7221 */ /* 0x000fe20000000000 */
[C---:B------:R-:W-:Y:S01]  /*32c0*/  FMUL R10, R45.reuse, R10 ;  /* 0x0000000a2d0a7220 */ /* 0x040fe20000400000 */
[----:B------:R-:W-:Y:S01]  /*32d0*/  FMUL R11, R45, R11 ;  /* 0x0000000b2d0b7220 */ /* 0x000fe20000400000 */
[----:B------:R-:W-:-:S04]  /*32e0*/  FADD R191, R191, -R32 ;  /* 0x80000020bfbf7221 */ /* 0x000fc80000000000 */
[----:B------:R-:W1:Y:S01]  /*32f0*/  MUFU.EX2 R182, R182 ;  /* 0x000000b600b67308 */ /* 0x000e620000000800 */
[C---:B------:R-:W-:Y:S01]  /*3300*/  HMMA.16816.F32 R24, R4.reuse, R20, R24 ;  /* 0x000000140418723c */ /* 0x040fe20000001818 */
[----:B0-----:R-:W-:Y:S01]  /*3310*/  FADD R13, R69, R212 ;  /* 0x000000d4450d7221 */ /* 0x001fe20000000000 */
[----:B----4-:R-:W-:Y:S01]  /*3320*/  FADD R12, R29, R12 ;  /* 0x0000000c1d0c7221 */ /* 0x010fe20000000000 */
[----:B------:R-:W-:Y:S01]  /*3330*/  FMUL R171, R191, 1.4426950216293334961 ;  /* 0x3fb8aa3bbfab7820 */ /* 0x000fe20000400000 */
[--C-:B------:R-:W-:Y:S01]  /*3340*/  FADD R193, R193, -R32.reuse ;  /* 0x80000020c1c17221 */ /* 0x100fe20000000000 */
[----:B--2---:R-:W-:Y:S01]  /*3350*/  FADD R14, R208, R13 ;  /* 0x0000000dd00e7221 */ /* 0x004fe20000000000 */
[----:B------:R-:W-:Y:S01]  /*3360*/  FADD R53, R53, -R32 ;  /* 0x8000002035357221 */ /* 0x000fe20000000000 */
[--C-:B------:R-:W-:Y:S01]  /*3370*/  FADD R56, R56, -R33.reuse ;  /* 0x8000002138387221 */ /* 0x100fe20000000000 */
[----:B------:R-:W-:Y:S01]  /*3380*/  HMMA.16816.F32 R4, R4, R16, R8 ;  /* 0x000000100404723c */ /* 0x000fe20000001808 */
[----:B------:R-:W0:Y:S01]  /*3390*/  LDSM.16.M88.4 R8, [R157+UR5] ;  /* 0x000000059d08783b */ /* 0x000e220008000200 */
[----:B---3--:R-:W-:Y:S01]  /*33a0*/  FADD R13, R173, R12 ;  /* 0x0000000cad0d7221 */ /* 0x008fe20000000000 */
[----:B------:R-:W-:Y:S01]  /*33b0*/  FMUL R178, R193, 1.4426950216293334961 ;  /* 0x3fb8aa3bc1b27820 */ /* 0x000fe20000400000 */
[----:B------:R-:W-:Y:S01]  /*33c0*/  FADD R197, R197, -R32 ;  /* 0x80000020c5c57221 */ /* 0x000fe20000000000 */
[--C-:B------:R-:W-:Y:S01]  /*33d0*/  FADD R12, R30, -R33.reuse ;  /* 0x800000211e0c7221 */ /* 0x100fe20000000000 */
[----:B-----5:R-:W-:Y:S01]  /*33e0*/  FADD R15, R57, R14 ;  /* 0x0000000e390f7221 */ /* 0x020fe20000000000 */
[----:B------:R-:W-:Y:S01]  /*33f0*/  FMUL R53, R53, 1.4426950216293334961 ;  /* 0x3fb8aa3b35357820 */ /* 0x000fe20000400000 */
[----:B------:R-:W2:Y:S01]  /*3400*/  MUFU.EX2 R171, R171 ;  /* 0x000000ab00ab7308 */ /* 0x000ea20000000800 */
[----:B------:R-:W-:Y:S01]  /*3410*/  FMUL R52, R56, 1.4426950216293334961 ;  /* 0x3fb8aa3b38347820 */ /* 0x000fe20000400000 */
[--C-:B------:R-:W-:Y:S01]  /*3420*/  FADD R68, R68, -R33.reuse ;  /* 0x8000002144447221 */ /* 0x100fe20000000000 */
[----:B------:R-:W-:Y:S01]  /*3430*/  FMUL R169, R197, 1.4426950216293334961 ;  /* 0x3fb8aa3bc5a97820 */ /* 0x000fe20000400000 */
[----:B------:R-:W-:Y:S01]  /*3440*/  FADD R199, R199, -R32 ;  /* 0x80000020c7c77221 */ /* 0x000fe20000000000 */
[----:B-1----:R-:W-:Y:S01]  /*3450*/  F2FP.F16.F32.PACK_AB R31, R64, R57 ;  /* 0x00000039401f723e */ /* 0x002fe200000000ff */
[----:B------:R-:W-:Y:S01]  /*3460*/  FADD R194, R194, -R33 ;  /* 0x80000021c2c27221 */ /* 0x000fe20000000000 */
[----:B------:R-:W-:Y:S01]  /*3470*/  FADD R16, R182, R13 ;  /* 0x0000000db6107221 */ /* 0x000fe20000000000 */
[----:B------:R1:W-:Y:S01]  /*3480*/  MUFU.EX2 R54, R53 ;  /* 0x0000003500367308 */ /* 0x0003e20000000800 */
[----:B------:R-:W-:Y:S01]  /*3490*/  FADD R17, R64, R15 ;  /* 0x0000000f40117221 */ /* 0x000fe20000000000 */
[----:B------:R-:W-:Y:S01]  /*34a0*/  FMUL R57, R12, 1.4426950216293334961 ;  /* 0x3fb8aa3b0c397820 */ /* 0x000fe20000400000 */
[----:B------:R-:W-:Y:S01]  /*34b0*/  F2FP.F16.F32.PACK_AB R28, R29, R28 ;  /* 0x0000001c1d1c723e */ /* 0x000fe200000000ff */
[----:B------:R-:W3:Y:S01]  /*34c0*/  LDSM.16.M88.4 R12, [R157+UR5+0x800] ;  /* 0x000800059d0c783b */ /* 0x000ee20008000200 */
[----:B------:R-:W-:Y:S01]  /*34d0*/  FMUL R176, R199, 1.4426950216293334961 ;  /* 0x3fb8aa3bc7b07820 */ /* 0x000fe20000400000 */
[----:B------:R-:W-:-:S02]  /*34e0*/  F2FP.F16.F32.PACK_AB R29, R208, R69 ;  /* 0x00000045d01d723e */ /* 0x000fc400000000ff */
[----:B------:R-:W4:Y:S01]  /*34f0*/  MUFU.EX2 R178, R178 ;  /* 0x000000b200b27308 */ /* 0x000f220000000800 */
[----:B-1----:R-:W-:Y:S01]  /*3500*/  FMUL R53, R68, 1.4426950216293334961 ;  /* 0x3fb8aa3b44357820 */ /* 0x002fe20000400000 */
[----:B------:R-:W-:Y:S01]  /*3510*/  F2FP.F16.F32.PACK_AB R30, R182, R173 ;  /* 0x000000adb61e723e */ /* 0x000fe200000000ff */
[----:B------:R-:W-:-:S05]  /*3520*/  FMUL R56, R194, 1.4426950216293334961 ;  /* 0x3fb8aa3bc2387820 */ /* 0x000fca0000400000 */
[----:B------:R-:W1:Y:S01]  /*3530*/  MUFU.EX2 R52, R52 ;  /* 0x0000003400347308 */ /* 0x000e620000000800 */
[--C-:B------:R-:W-:Y:S01]  /*3540*/  FADD R201, R201, -R32.reuse ;  /* 0x80000020c9c97221 */ /* 0x100fe20000000000 */
[----:B------:R-:W-:Y:S01]  /*3550*/  FADD R198, R198, -R33 ;  /* 0x80000021c6c67221 */ /* 0x000fe20000000000 */
[----:B------:R-:W-:Y:S05]  /*3560*/  HMMA.16816.F32 R24, R28, R22, R24 ;  /* 0x000000161c18723c */ /* 0x000fea0000001818 */
[----:B------:R-:W5:Y:S01]  /*3570*/  MUFU.EX2 R169, R169 ;  /* 0x000000a900a97308 */ /* 0x000f620000000800 */
[----:B------:R-:W-:Y:S01]  /*3580*/  FMUL R59, R201, 1.4426950216293334961 ;  /* 0x3fb8aa3bc93b7820 */ /* 0x000fe20000400000 */
[----:B------:R-:W-:-:S06]  /*3590*/  FADD R211, R211, -R32 ;  /* 0x80000020d3d37221 */ /* 0x000fcc0000000000 */
[----:B------:R-:W0:Y:S01]  /*35a0*/  MUFU.EX2 R53, R53 ;  /* 0x0000003500357308 */ /* 0x000e220000000800 */
[----:B------:R-:W-:Y:S01]  /*35b0*/  FMUL R67, R198, 1.4426950216293334961 ;  /* 0x3fb8aa3bc6437820 */ /* 0x000fe20000400000 */
[----:B------:R-:W-:Y:S01]  /*35c0*/  FADD R200, R200, -R33 ;  /* 0x80000021c8c87221 */ /* 0x000fe20000000000 */
[----:B--2---:R-:W-:-:S05]  /*35d0*/  FADD R21, R171, R16 ;  /* 0x00000010ab157221 */ /* 0x004fca0000000000 */
[----:B------:R-:W2:Y:S01]  /*35e0*/  MUFU.EX2 R176, R176 ;  /* 0x000000b000b07308 */ /* 0x000ea20000000800 */
[----:B------:R-:W-:Y:S01]  /*35f0*/  FMUL R172, R211, 1.4426950216293334961 ;  /* 0x3fb8aa3bd3ac7820 */ /* 0x000fe20000400000 */
[----:B------:R-:W-:-:S06]  /*3600*/  FADD R167, R167, -R32 ;  /* 0x80000020a7a77221 */ /* 0x000fcc0000000000 */
[----:B------:R-:W-:Y:S01]  /*3610*/  MUFU.EX2 R56, R56 ;  /* 0x0000003800387308 */ /* 0x000fe20000000800 */
[----:B------:R-:W-:-:S07]  /*3620*/  FMUL R68, R200, 1.4426950216293334961 ;  /* 0x3fb8aa3bc8447820 */ /* 0x000fce0000400000 */
[----:B------:R-:W3:Y:S01]  /*3630*/  MUFU.EX2 R65, R65 ;  /* 0x0000004100417308 */ /* 0x000ee20000000800 */
[----:B------:R-:W-:Y:S01]  /*3640*/  HMMA.16816.F32 R4, R28, R18, R4 ;  /* 0x000000121c04723c */ /* 0x000fe20000001804 */
[----:B----4-:R-:W-:Y:S01]  /*3650*/  FADD R16, R178, R21 ;  /* 0x00000015b2107221 */ /* 0x010fe20000000000 */
[----:B------:R-:W-:Y:S01]  /*3660*/  FMUL R63, R167, 1.4426950216293334961 ;  /* 0x3fb8aa3ba73f7820 */ /* 0x000fe20000400000 */
[----:B------:R-:W-:Y:S01]  /*3670*/  FADD R203, R203, -R32 ;  /* 0x80000020cbcb7221 */ /* 0x000fe20000000000 */
[----:B-1----:R-:W-:-:S03]  /*3680*/  FADD R64, R52, R17 ;  /* 0x0000001134407221 */ /* 0x002fc60000000000 */
[----:B------:R-:W1:Y:S01]  /*3690*/  MUFU.EX2 R59, R59 ;  /* 0x0000003b003b7308 */ /* 0x000e620000000800 */
[----:B------:R-:W-:Y:S01]  /*36a0*/  FADD R196, R196, -R33 ;  /* 0x80000021c4c47221 */ /* 0x000fe20000000000 */
[----:B-----5:R-:W-:Y:S01]  /*36b0*/  FADD R23, R169, R16 ;  /* 0x00000010a9177221 */ /* 0x020fe20000000000 */
[----:B------:R-:W-:-:S05]  /*36c0*/  FMUL R174, R203, 1.4426950216293334961 ;  /* 0x3fb8aa3bcbae7820 */ /* 0x000fca0000400000 */
[----:B------:R-:W4:Y:S01]  /*36d0*/  MUFU.EX2 R67, R67 ;  /* 0x0000004300437308 */ /* 0x000f220000000800 */
[----:B------:R-:W-:Y:S01]  /*36e0*/  FADD R217, R217, -R32 ;  /* 0x80000020d9d97221 */ /* 0x000fe20000000000 */
[----:B0-----:R-:W-:Y:S01]  /*36f0*/  FADD R17, R53, R64 ;  /* 0x0000004035117221 */ /* 0x001fe20000000000 */
[----:B------:R-:W-:Y:S01]  /*3700*/  FADD R204, R204, -R33 ;  /* 0x80000021cccc7221 */ /* 0x000fe20000000000 */
[----:B------:R-:W-:-:S04]  /*3710*/  FMUL R166, R196, 1.4426950216293334961 ;  /* 0x3fb8aa3bc4a67820 */ /* 0x000fc80000400000 */
[----:B------:R-:W0:Y:S01]  /*3720*/  MUFU.EX2 R172, R172 ;  /* 0x000000ac00ac7308 */ /* 0x000e220000000800 */
[----:B--2---:R-:W-:Y:S01]  /*3730*/  FADD R16, R176, R23 ;  /* 0x00000017b0107221 */ /* 0x004fe20000000000 */
[----:B------:R-:W-:Y:S01]  /*3740*/  F2FP.F16.F32.PACK_AB R20, R178, R171 ;  /* 0x000000abb214723e */ /* 0x000fe200000000ff */
[----:B------:R-:W-:Y:S01]  /*3750*/  FMUL R55, R217, 1.4426950216293334961 ;  /* 0x3fb8aa3bd9377820 */ /* 0x000fe20000400000 */
[----:B------:R-:W-:-:S04]  /*3760*/  F2FP.F16.F32.PACK_AB R21, R53, R52 ;  /* 0x000000343515723e */ /* 0x000fc800000000ff */
[----:B------:R-:W2:Y:S01]  /*3770*/  MUFU.EX2 R68, R68 ;  /* 0x0000004400447308 */ /* 0x000ea20000000800 */
[----:B------:R-:W-:Y:S01]  /*3780*/  F2FP.F16.F32.PACK_AB R22, R176, R169 ;  /* 0x000000a9b016723e */ /* 0x000fe200000000ff */
[----:B------:R-:W-:Y:S01]  /*3790*/  FADD R209, R209, -R32 ;  /* 0x80000020d1d17221 */ /* 0x000fe20000000000 */
[----:B---3--:R-:W-:Y:S01]  /*37a0*/  F2FP.F16.F32.PACK_AB R23, R65, R56 ;  /* 0x000000384117723e */ /* 0x008fe200000000ff */
[----:B------:R-:W-:Y:S01]  /*37b0*/  FADD R52, R56, R17 ;  /* 0x0000001138347221 */ /* 0x000fe20000000000 */
[----:B------:R-:W-:-:S03]  /*37c0*/  FADD R206, R206, -R33 ;  /* 0x80000021cece7221 */ /* 0x000fc60000000000 */
[----:B------:R-:W3:Y:S01]  /*37d0*/  MUFU.EX2 R63, R63 ;  /* 0x0000003f003f7308 */ /* 0x000ee20000000800 */
[----:B------:R-:W-:Y:S01]  /*37e0*/  FMUL R60, R204, 1.4426950216293334961 ;  /* 0x3fb8aa3bcc3c7820 */ /* 0x000fe20000400000 */
[----:B------:R-:W-:Y:S01]  /*37f0*/  FMUL R74, R209, 1.4426950216293334961 ;  /* 0x3fb8aa3bd14a7820 */ /* 0x000fe20000400000 */
[--C-:B------:R-:W-:Y:S01]  /*3800*/  FADD R205, R205, -R32.reuse ;  /* 0x80000020cdcd7221 */ /* 0x100fe20000000000 */
[----:B------:R-:W-:Y:S01]  /*3810*/  FADD R73, R73, -R32 ;  /* 0x8000002049497221 */ /* 0x000fe20000000000 */
[----:B------:R-:W-:-:S03]  /*3820*/  FADD R52, R65, R52 ;  /* 0x0000003441347221 */ /* 0x000fc60000000000 */
[----:B------:R-:W5:Y:S01]  /*3830*/  MUFU.EX2 R174, R174 ;  /* 0x000000ae00ae7308 */ /* 0x000f620000000800 */
[----:B------:R-:W-:Y:S01]  /*3840*/  FADD R202, R202, -R33 ;  /* 0x80000021caca7221 */ /* 0x000fe20000000000 */
[----:B------:R-:W-:Y:S01]  /*3850*/  FMUL R71, R206, 1.4426950216293334961 ;  /* 0x3fb8aa3bce477820 */ /* 0x000fe20000400000 */
[----:B------:R-:W-:Y:S01]  /*3860*/  HMMA.16816.F32 R24, R20, R8, R24 ;  /* 0x000000081418723c */ /* 0x000fe20000001818 */
[----:B-1----:R-:W-:-:S04]  /*3870*/  FADD R19, R59, R16 ;  /* 0x000000103b137221 */ /* 0x002fc80000000000 */
[----:B------:R-:W1:Y:S01]  /*3880*/  MUFU.EX2 R166, R166 ;  /* 0x000000a600a67308 */ /* 0x000e620000000800 */
[----:B------:R-:W-:Y:S01]  /*3890*/  FMUL R51, R205, 1.4426950216293334961 ;  /* 0x3fb8aa3bcd337820 */ /* 0x000fe20000400000 */
[----:B------:R-:W-:Y:S01]  /*38a0*/  FMUL R34, R73, 1.4426950216293334961 ;  /* 0x3fb8aa3b49227820 */ /* 0x000fe20000400000 */
[----:B----4-:R-:W-:Y:S01]  /*38b0*/  FADD R29, R67, R52 ;  /* 0x00000034431d7221 */ /* 0x010fe20000000000 */
[----:B------:R-:W-:Y:S01]  /*38c0*/  FMUL R73, R202, 1.4426950216293334961 ;  /* 0x3fb8aa3bca497820 */ /* 0x000fe20000400000 */
[----:B------:R-:W-:-:S03]  /*38d0*/  FADD R186, R186, -R33 ;  /* 0x80000021baba7221 */ /* 0x000fc60000000000 */
[----:B------:R-:W4:Y:S01]  /*38e0*/  MUFU.EX2 R55, R55 ;  /* 0x0000003700377308 */ /* 0x000f220000000800 */
[----:B0-----:R-:W-:Y:S01]  /*38f0*/  FADD R18, R172, R19 ;  /* 0x00000013ac127221 */ /* 0x001fe20000000000 */
[----:B------:R-:W-:Y:S01]  /*3900*/  FADD R207, R207, -R32 ;  /* 0x80000020cfcf7221 */ /* 0x000fe20000000000 */
[----:B--2---:R-:W-:-:S05]  /*3910*/  FADD R30, R68, R29 ;  /* 0x0000001d441e7221 */ /* 0x004fca0000000000 */
[----:B------:R-:W0:Y:S01]  /*3920*/  MUFU.EX2 R60, R60 ;  /* 0x0000003c003c7308 */ /* 0x000e220000000800 */
[----:B------:R-:W-:Y:S01]  /*3930*/  FMUL R168, R186, 1.4426950216293334961 ;  /* 0x3fb8aa3bbaa87820 */ /* 0x000fe20000400000 */
[----:B------:R-:W-:Y:S01]  /*3940*/  FADD R17, R48, -R33 ;  /* 0x8000002130117221 */ /* 0x000fe20000000000 */
[----:B------:R-:W-:Y:S01]  /*3950*/  HMMA.16816.F32 R20, R20, R12, R4 ;  /* 0x0000000c1414723c */ /* 0x000fe20000001804 */
[----:B------:R-:W2:Y:S04]  /*3960*/  LDSM.16.M88.4 R4, [R144+UR5+0x80] ;  /* 0x000080059004783b */ /* 0x000ea80008000200 */
[----:B------:R-:W0:Y:S01]  /*3970*/  MUFU.EX2 R74, R74 ;  /* 0x0000004a004a7308 */ /* 0x000e220000000800 */
[----:B---3--:R-:W-:Y:S01]  /*3980*/  FADD R19, R63, R18 ;  /* 0x000000123f137221 */ /* 0x008fe20000000000 */
[----:B------:R-:W-:Y:S01]  /*3990*/  FMUL R47, R207, 1.4426950216293334961 ;  /* 0x3fb8aa3bcf2f7820 */ /* 0x000fe20000400000 */
[----:B------:R-:W-:-:S05]  /*39a0*/  FADD R9, R61, R30 ;  /* 0x0000001e3d097221 */ /* 0x000fca0000000000 */
[----:B------:R-:W3:Y:S01]  /*39b0*/  MUFU.EX2 R71, R71 ;  /* 0x0000004700477308 */ /* 0x000ee20000000800 */
[----:B------:R-:W-:Y:S01]  /*39c0*/  FADD R162, R162, -R33 ;  /* 0x80000021a2a27221 */ /* 0x000fe20000000000 */
[----:B------:R-:W-:Y:S01]  /*39d0*/  FMUL R28, R17, 1.4426950216293334961 ;  /* 0x3fb8aa3b111c7820 */ /* 0x000fe20000400000 */
[----:B-----5:R-:W-:-:S05]  /*39e0*/  FADD R8, R174, R19 ;  /* 0x00000013ae087221 */ /* 0x020fca0000000000 */
[----:B------:R-:W5:Y:S01]  /*39f0*/  MUFU.EX2 R51, R51 ;  /* 0x0000003300337308 */ /* 0x000f620000000800 */
[----:B------:R-:W-:Y:S01]  /*3a00*/  FADD R195, R195, -R32 ;  /* 0x80000020c3c37221 */ /* 0x000fe20000000000 */
[----:B-1----:R-:W-:-:S06]  /*3a10*/  FADD R9, R166, R9 ;  /* 0x00000009a6097221 */ /* 0x002fcc0000000000 */
[----:B------:R-:W1:Y:S01]  /*3a20*/  MUFU.EX2 R73, R73 ;  /* 0x0000004900497308 */ /* 0x000e620000000800 */
[----:B------:R-:W-:Y:S01]  /*3a30*/  FMUL R162, R162, 1.4426950216293334961 ;  /* 0x3fb8aa3ba2a27820 */ /* 0x000fe20000400000 */
[----:B------:R-:W-:Y:S01]  /*3a40*/  FADD R70, R70, -R33 ;  /* 0x8000002146467221 */ /* 0x000fe20000000000 */
[----:B------:R-:W-:Y:S01]  /*3a50*/  F2FP.F16.F32.PACK_AB R16, R172, R59 ;  /* 0x0000003bac10723e */ /* 0x000fe200000000ff */
[----:B----4-:R-:W-:-:S04]  /*3a60*/  FADD R13, R55, R8 ;  /* 0x00000008370d7221 */ /* 0x010fc80000000000 */
[----:B------:R-:W4:Y:S01]  /*3a70*/  MUFU.EX2 R168, R168 ;  /* 0x000000a800a87308 */ /* 0x000f220000000800 */
[----:B------:R-:W-:Y:S01]  /*3a80*/  F2FP.F16.F32.PACK_AB R17, R68, R67 ;  /* 0x000000434411723e */ /* 0x000fe200000000ff */
[----:B------:R-:W-:Y:S01]  /*3a90*/  FMUL R49, R195, 1.4426950216293334961 ;  /* 0x3fb8aa3bc3317820 */ /* 0x000fe20000400000 */
[----:B------:R-:W-:Y:S01]  /*3aa0*/  F2FP.F16.F32.PACK_AB R18, R174, R63 ;  /* 0x0000003fae12723e */ /* 0x000fe200000000ff */
[----:B0-----:R-:W-:Y:S01]  /*3ab0*/  FADD R56, R60, R9 ;  /* 0x000000093c387221 */ /* 0x001fe20000000000 */
[----:B------:R-:W-:-:S03]  /*3ac0*/  F2FP.F16.F32.PACK_AB R19, R166, R61 ;  /* 0x0000003da613723e */ /* 0x000fc600000000ff */
[----:B------:R-:W0:Y:S01]  /*3ad0*/  MUFU.EX2 R47, R47 ;  /* 0x0000002f002f7308 */ /* 0x000e220000000800 */
[----:B------:R-:W-:Y:S01]  /*3ae0*/  FMUL R70, R70, 1.4426950216293334961 ;  /* 0x3fb8aa3b46467820 */ /* 0x000fe20000400000 */
[----:B------:R-:W-:-:S06]  /*3af0*/  FADD R12, R74, R13 ;  /* 0x0000000d4a0c7221 */ /* 0x000fcc0000000000 */
[----:B------:R5:W-:Y:S01]  /*3b00*/  MUFU.EX2 R53, R28 ;  /* 0x0000001c00357308 */ /* 0x000be20000000800 */
[----:B---3--:R-:W-:Y:S01]  /*3b10*/  FADD R56, R71, R56 ;  /* 0x0000003847387221 */ /* 0x008fe20000000000 */
[----:B------:R-:W-:-:S06]  /*3b20*/  FADD R164, R164, -R33 ;  /* 0x80000021a4a47221 */ /* 0x000fcc0000000000 */
[----:B------:R-:W3:Y:S01]  /*3b30*/  MUFU.EX2 R57, R57 ;  /* 0x0000003900397308 */ /* 0x000ee20000000800 */
[----:B-----5:R-:W5:Y:S01]  /*3b40*/  LDSM.16.M88.4 R28, [R144+UR5+0x880] ;  /* 0x00088005901c783b */ /* 0x020f620008000200 */
[----:B------:R-:W-:Y:S01]  /*3b50*/  HMMA.16816.F32 R24, R16, R10, R24 ;  /* 0x0000000a1018723c */ /* 0x000fe20000001818 */
[----:B------:R-:W-:-:S05]  /*3b60*/  FADD R13, R51, R12 ;  /* 0x0000000c330d7221 */ /* 0x000fca0000000000 */
[----:B------:R-:W2:Y:S01]  /*3b70*/  MUFU.EX2 R162, R162 ;  /* 0x000000a200a27308 */ /* 0x000ea20000000800 */
[----:B-1----:R-:W-:Y:S01]  /*3b80*/  FADD R11, R73, R56 ;  /* 0x00000038490b7221 */ /* 0x002fe20000000000 */
[----:B------:R-:W-:Y:S01]  /*3b90*/  FMUL R52, R164, 1.4426950216293334961 ;  /* 0x3fb8aa3ba4347820 */ /* 0x000fe20000400000 */
[----:B------:R-:W-:-:S05]  /*3ba0*/  FADD R170, R170, -R33 ;  /* 0x80000021aaaa7221 */ /* 0x000fca0000000000 */
[----:B------:R-:W1:Y:S01]  /*3bb0*/  MUFU.EX2 R49, R49 ;  /* 0x0000003100317308 */ /* 0x000e620000000800 */
[----:B------:R-:W-:Y:S01]  /*3bc0*/  FADD R12, R66, R13 ;  /* 0x0000000d420c7221 */ /* 0x000fe20000000000 */
[----:B------:R-:W-:Y:S01]  /*3bd0*/  FADD R213, R213, -R32 ;  /* 0x80000020d5d57221 */ /* 0x000fe20000000000 */
[----:B----4-:R-:W-:-:S05]  /*3be0*/  FADD R56, R168, R11 ;  /* 0x0000000ba8387221 */ /* 0x010fca0000000000 */
[----:B------:R-:W4:Y:S01]  /*3bf0*/  MUFU.EX2 R48, R70 ;  /* 0x0000004600307308 */ /* 0x000f220000000800 */
[--C-:B------:R-:W-:Y:S01]  /*3c00*/  FADD R72, R72, -R33.reuse ;  /* 0x8000002148487221 */ /* 0x100fe20000000000 */
[----:B------:R-:W-:Y:S01]  /*3c10*/  FMUL R170, R170, 1.4426950216293334961 ;  /* 0x3fb8aa3baaaa7820 */ /* 0x000fe20000400000 */
[----:B------:R-:W-:Y:S01]  /*3c20*/  HMMA.16816.F32 R20, R16, R14, R20 ;  /* 0x0000000e1014723c */ /* 0x000fe20000001814 */
[----:B0-----:R-:W-:Y:S01]  /*3c30*/  FADD R13, R47, R12 ;  /* 0x0000000c2f0d7221 */ /* 0x001fe20000000000 */
[----:B------:R-:W-:Y:S01]  /*3c40*/  FMUL R40, R213, 1.4426950216293334961 ;  /* 0x3fb8aa3bd5287820 */ /* 0x000fe20000400000 */
[----:B------:R-:W-:Y:S02]  /*3c50*/  FADD R215, R215, -R32 ;  /* 0x80000020d7d77221 */ /* 0x000fe40000000000 */
[----:B------:R-:W0:Y:S01]  /*3c60*/  MUFU.EX2 R38, R38 ;  /* 0x0000002600267308 */ /* 0x000e220000000800 */
[----:B------:R-:W-:Y:S01]  /*3c70*/  FMUL R72, R72, 1.4426950216293334961 ;  /* 0x3fb8aa3b48487820 */ /* 0x000fe20000400000 */
[----:B---3--:R-:W-:Y:S01]  /*3c80*/  FADD R15, R57, R56 ;  /* 0x00000038390f7221 */ /* 0x008fe20000000000 */
[----:B------:R-:W-:Y:S01]  /*3c90*/  FADD R62, R62, -R33 ;  /* 0x800000213e3e7221 */ /* 0x000fe20000000000 */
[----:B------:R-:W-:-:S04]  /*3ca0*/  FADD R14, R54, R13 ;  /* 0x0000000d360e7221 */ /* 0x000fc80000000000 */
[----:B------:R-:W3:Y:S01]  /*3cb0*/  MUFU.EX2 R52, R52 ;  /* 0x0000003400347308 */ /* 0x000ee20000000800 */
[----:B------:R-:W-:Y:S01]  /*3cc0*/  FMUL R43, R215, 1.4426950216293334961 ;  /* 0x3fb8aa3bd72b7820 */ /* 0x000fe20000400000 */
[----:B--2---:R-:W-:Y:S01]  /*3cd0*/  FADD R15, R162, R15 ;  /* 0x0000000fa20f7221 */ /* 0x004fe20000000000 */
[----:B------:R-:W-:-:S05]  /*3ce0*/  FADD R50, R50, -R33 ;  /* 0x8000002132327221 */ /* 0x000fca0000000000 */
[----:B------:R-:W2:Y:S01]  /*3cf0*/  MUFU.EX2 R41, R41 ;  /* 0x0000002900297308 */ /* 0x000ea20000000800 */
[----:B------:R-:W-:Y:S01]  /*3d00*/  F2FP.F16.F32.PACK_AB R8, R74, R55 ;  /* 0x000000374a08723e */ /* 0x000fe200000000ff */
[----:B------:R-:W-:Y:S01]  /*3d10*/  FMUL R62, R62, 1.4426950216293334961 ;  /* 0x3fb8aa3b3e3e7820 */ /* 0x000fe20000400000 */
[----:B------:R-:W-:Y:S01]  /*3d20*/  F2FP.F16.F32.PACK_AB R9, R71, R60 ;  /* 0x0000003c4709723e */ /* 0x000fe200000000ff */
[----:B-1----:R-:W-:-:S04]  /*3d30*/  FADD R17, R49, R14 ;  /* 0x0000000e31117221 */ /* 0x002fc80000000000 */
[----:B------:R-:W1:Y:S01]  /*3d40*/  MUFU.EX2 R59, R170 ;  /* 0x000000aa003b7308 */ /* 0x000e620000000800 */
[----:B------:R-:W-:Y:S01]  /*3d50*/  F2FP.F16.F32.PACK_AB R10, R66, R51 ;  /* 0x00000033420a723e */ /* 0x000fe200000000ff */
[----:B----4-:R-:W-:Y:S01]  /*3d60*/  FADD R16, R48, R15 ;  /* 0x0000000f30107221 */ /* 0x010fe20000000000 */
[----:B------:R-:W-:Y:S01]  /*3d70*/  F2FP.F16.F32.PACK_AB R11, R168, R73 ;  /* 0x00000049a80b723e */ /* 0x000fe200000000ff */
[----:B------:R-:W-:-:S04]  /*3d80*/  FMUL R50, R50, 1.4426950216293334961 ;  /* 0x3fb8aa3b32327820 */ /* 0x000fc80000400000 */
[----:B------:R-:W4:Y:S01]  /*3d90*/  MUFU.EX2 R40, R40 ;  /* 0x0000002800287308 */ /* 0x000f220000000800 */
[----:B------:R-:W-:Y:S01]  /*3da0*/  FADD R46, R46, -R33 ;  /* 0x800000212e2e7221 */ /* 0x000fe20000000000 */
[----:B------:R-:W-:Y:S01]  /*3db0*/  FADD R17, R58, R17 ;  /* 0x000000113a117221 */ /* 0x000fe20000000000 */
[----:B------:R-:W-:-:S05]  /*3dc0*/  FADD R15, R53, R16 ;  /* 0x00000010350f7221 */ /* 0x000fca0000000000 */
[----:B------:R-:W4:Y:S01]  /*3dd0*/  MUFU.EX2 R72, R72 ;  /* 0x0000004800487308 */ /* 0x000f220000000800 */
[----:B------:R-:W-:Y:S01]  /*3de0*/  FADD R44, R44, -R33 ;  /* 0x800000212c2c7221 */ /* 0x000fe20000000000 */
[----:B------:R-:W-:Y:S01]  /*3df0*/  HMMA.16816.F32 R24, R8, R4, R24 ;  /* 0x000000040818723c */ /* 0x000fe20000001818 */
[----:B------:R-:W-:-:S05]  /*3e00*/  FMUL R46, R46, 1.4426950216293334961 ;  /* 0x3fb8aa3b2e2e7820 */ /* 0x000fca0000400000 */
[----:B------:R-:W4:Y:S01]  /*3e10*/  MUFU.EX2 R43, R43 ;  /* 0x0000002b002b7308 */ /* 0x000f220000000800 */
[----:B0-----:R-:W-:Y:S01]  /*3e20*/  FADD R4, R38, R17 ;  /* 0x0000001126047221 */ /* 0x001fe20000000000 */
[----:B---3--:R-:W-:-:S06]  /*3e30*/  FADD R16, R52, R15 ;  /* 0x0000000f34107221 */ /* 0x008fcc0000000000 */
[----:B------:R-:W0:Y:S01]  /*3e40*/  MUFU.EX2 R51, R62 ;  /* 0x0000003e00337308 */ /* 0x000e220000000800 */
[----:B------:R-:W-:Y:S01]  /*3e50*/  FMUL R44, R44, 1.4426950216293334961 ;  /* 0x3fb8aa3b2c2c7820 */ /* 0x000fe20000400000 */
[----:B------:R-:W-:Y:S01]  /*3e60*/  F2FP.F16.F32.PACK_AB R12, R54, R47 ;  /* 0x0000002f360c723e */ /* 0x000fe200000000ff */
[----:B------:R-:W-:-:S05]  /*3e70*/  FADD R42, R42, -R33 ;  /* 0x800000212a2a7221 */ /* 0x000fca0000000000 */
[----:B------:R-:W3:Y:S01]  /*3e80*/  MUFU.EX2 R34, R34 ;  /* 0x0000002200227308 */ /* 0x000ee20000000800 */
[----:B--2---:R-:W-:Y:S01]  /*3e90*/  FADD R5, R41, R4 ;  /* 0x0000000429057221 */ /* 0x004fe20000000000 */
[----:B-1----:R-:W-:-:S06]  /*3ea0*/  FADD R15, R59, R16 ;  /* 0x000000103b0f7221 */ /* 0x002fcc0000000000 */
[----:B------:R-:W1:Y:S01]  /*3eb0*/  MUFU.EX2 R50, R50 ;  /* 0x0000003200327308 */ /* 0x000e620000000800 */
[----:B-----5:R-:W-:Y:S01]  /*3ec0*/  HMMA.16816.F32 R20, R8, R28, R20 ;  /* 0x0000001c0814723c */ /* 0x020fe20000001814 */
[----:B------:R-:W-:Y:S01]  /*3ed0*/  FMUL R42, R42, 1.4426950216293334961 ;  /* 0x3fb8aa3b2a2a7820 */ /* 0x000fe20000400000 */
[----:B----4-:R-:W-:-:S05]  /*3ee0*/  FADD R4, R40, R5 ;  /* 0x0000000528047221 */ /* 0x010fca0000000000 */
[----:B------:R-:W2:Y:S01]  /*3ef0*/  MUFU.EX2 R39, R39 ;  /* 0x0000002700277308 */ /* 0x000ea20000000800 */
[----:B------:R-:W-:-:S07]  /*3f00*/  FADD R8, R72, R15 ;  /* 0x0000000f48087221 */ /* 0x000fce0000000000 */
[----:B------:R-:W4:Y:S01]  /*3f10*/  MUFU.EX2 R47, R46 ;  /* 0x0000002e002f7308 */ /* 0x000f220000000800 */
[----:B------:R-:W-:Y:S01]  /*3f20*/  F2FP.F16.F32.PACK_AB R14, R58, R49 ;  /* 0x000000313a0e723e */ /* 0x000fe200000000ff */
[----:B------:R-:W-:-:S06]  /*3f30*/  FADD R5, R43, R4 ;  /* 0x000000042b057221 */ /* 0x000fcc0000000000 */
[----:B------:R-:W5:Y:S01]  /*3f40*/  MUFU.EX2 R35, R35 ;  /* 0x0000002300237308 */ /* 0x000f620000000800 */
[----:B0-----:R-:W-:-:S07]  /*3f50*/  FADD R49, R51, R8 ;  /* 0x0000000833317221 */ /* 0x001fce0000000000 */
[----:B------:R-:W0:Y:S01]  /*3f60*/  MUFU.EX2 R44, R44 ;  /* 0x0000002c002c7308 */ /* 0x000e220000000800 */
[----:B------:R-:W-:Y:S01]  /*3f70*/  F2FP.F16.F32.PACK_AB R13, R162, R57 ;  /* 0x00000039a20d723e */ /* 0x000fe200000000ff */
[----:B---3--:R-:W-:Y:S01]  /*3f80*/  FADD R4, R34, R5 ;  /* 0x0000000522047221 */ /* 0x008fe20000000000 */
[----:B------:R-:W-:Y:S01]  /*3f90*/  F2FP.F16.F32.PACK_AB R15, R53, R48 ;  /* 0x00000030350f723e */ /* 0x000fe200000000ff */
[----:B------:R-:W3:Y:S04]  /*3fa0*/  LDSM.16.M88.4 R16, [R157+UR5+0x80] ;  /* 0x000080059d10783b */ /* 0x000ee80008000200 */
[----:B------:R-:W0:Y:S01]  /*3fb0*/  MUFU.EX2 R29, R42 ;  /* 0x0000002a001d7308 */ /* 0x000e220000000800 */
[----:B-1----:R-:W-:Y:S01]  /*3fc0*/  FADD R28, R50, R49 ;  /* 0x00000031321c7221 */ /* 0x002fe20000000000 */
[----:B--2---:R-:W-:Y:S01]  /*3fd0*/  FADD R4, R39, R4 ;  /* 0x0000000427047221 */ /* 0x004fe20000000000 */
[----:B------:R-:W-:Y:S02]  /*3fe0*/  LDSM.16.M88.4 R8, [R157+UR5+0x880] ;  /* 0x000880059d08783b */ /* 0x000fe40008000200 */
[----:B----4-:R-:W-:Y:S01]  /*3ff0*/  FADD R5, R47, R28 ;  /* 0x0000001c2f057221 */ /* 0x010fe20000000000 */
[----:B------:R-:W-:Y:S07]  /*4000*/  HMMA.16816.F32 R24, R12, R6, R24 ;  /* 0x000000060c18723c */ /* 0x000fee0000001818 */
[----:B-----5:R-:W-:Y:S01]  /*4010*/  FADD R7, R35, R4 ;  /* 0x0000000423077221 */ /* 0x020fe20000000000 */
[----:B0-----:R-:W-:-:S03]  /*4020*/  FADD R4, R44, R5 ;  /* 0x000000052c047221 */ /* 0x001fc60000000000 */
[----:B------:R-:W-:Y:S01]  /*4030*/  FADD R28, R36, R7 ;  /* 0x00000007241c7221 */ /* 0x000fe20000000000 */
[----:B------:R-:W-:Y:S01]  /*4040*/  FADD R42, R29, R4 ;  /* 0x000000041d2a7221 */ /* 0x000fe20000000000 */
[----:B------:R-:W-:Y:S03]  /*4050*/  HMMA.16816.F32 R20, R12, R30, R20 ;  /* 0x0000001e0c14723c */ /* 0x000fe60000001814 */
[----:B------:R-:W0:Y:S04]  /*4060*/  SHFL.BFLY PT, R13, R28, 0x2, 0x1f ;  /* 0x0c401f001c0d7f89 */ /* 0x000e2800000e0000 */
[----:B------:R-:W1:Y:S01]  /*4070*/  SHFL.BFLY PT, R15, R42, 0x2, 0x1f ;  /* 0x0c401f002a0f7f89 */ /* 0x000e6200000e0000 */
[----:B------:R-:W-:-:S02]  /*4080*/  F2FP.F16.F32.PACK_AB R4, R41, R38 ;  /* 0x000000262904723e */ /* 0x000fc400000000ff */
[----:B------:R-:W-:Y:S02]  /*4090*/  F2FP.F16.F32.PACK_AB R5, R59, R52 ;  /* 0x000000343b05723e */ /* 0x000fe400000000ff */
[----:B------:R-:W-:Y:S02]  /*40a0*/  F2FP.F16.F32.PACK_AB R6, R43, R40 ;  /* 0x000000282b06723e */ /* 0x000fe400000000ff */
[----:B------:R-:W-:-:S07]  /*40b0*/  F2FP.F16.F32.PACK_AB R7, R51, R72 ;  /* 0x000000483307723e */ /* 0x000fce00000000ff */
[C---:B---3--:R-:W-:Y:S07]  /*40c0*/  HMMA.16816.F32 R24, R4.reuse, R16, R24 ;  /* 0x000000100418723c */ /* 0x048fee0000001818 */
[----:B0-----:R-:W-:Y:S01]  /*40d0*/  FADD R16, R28, R13 ;  /* 0x0000000d1c107221 */ /* 0x001fe20000000000 */
[----:B-1----:R-:W-:Y:S01]  /*40e0*/  FADD R30, R42, R15 ;  /* 0x0000000f2a1e7221 */ /* 0x002fe20000000000 */
[----:B------:R-:W-:Y:S03]  /*40f0*/  HMMA.16816.F32 R20, R4, R8, R20 ;  /* 0x000000080414723c */ /* 0x000fe60000001814 */
[----:B------:R-:W0:Y:S04]  /*4100*/  SHFL.BFLY PT, R17, R16, 0x1, 0x1f ;  /* 0x0c201f0010117f89 */ /* 0x000e2800000e0000 */
[----:B------:R-:W1:Y:S01]  /*4110*/  SHFL.BFLY PT, R31, R30, 0x1, 0x1f ;  /* 0x0c201f001e1f7f89 */ /* 0x000e6200000e0000 */
[----:B------:R-:W-:Y:S01]  /*4120*/  UIADD3 UR4, UR4, 0x80, URZ ;  /* 0x0000008004047890 */ /* 0x000fe2000fffe03f */
[----:B------:R-:W-:-:S02]  /*4130*/  F2FP.F16.F32.PACK_AB R4, R39, R34 ;  /* 0x000000222704723e */ /* 0x000fc400000000ff */
[----:B------:R-:W-:-:S03]  /*4140*/  F2FP.F16.F32.PACK_AB R5, R47, R50 ;  /* 0x000000322f05723e */ /* 0x000fc600000000ff */
[----:B------:R-:W-:Y:S02]  /*4150*/  ISETP.LE.AND P0, PT, R141, UR4, PT ;  /* 0x000000048d007c0c */ /* 0x000fe4000bf03270 */
[----:B------:R-:W-:Y:S02]  /*4160*/  F2FP.F16.F32.PACK_AB R6, R36, R35 ;  /* 0x000000232406723e */ /* 0x000fe400000000ff */
[----:B------:R-:W-:Y:S01]  /*4170*/  F2FP.F16.F32.PACK_AB R7, R29, R44 ;  /* 0x0000002c1d07723e */ /* 0x000fe200000000ff */
[----:B------:R-:W-:-:S06]  /*4180*/  IMAD R147, R107, 0x80, R147 ;  /* 0x000000806b937824 */ /* 0x000fcc00078e0293 */
[----:B------:R-:W-:Y:S01]  /*4190*/  HMMA.16816.F32 R12, R4, R18, R24 ;  /* 0x00000012040c723c */ /* 0x000fe20000001818 */
[----:B------:R-:W-:-:S05]  /*41a0*/  IMAD R149, R109, 0x80, R149 ;  /* 0x000000806d957824 */ /* 0x000fca00078e0295 */
[----:B------:R-:W-:Y:S01]  /*41b0*/  HMMA.16816.F32 R8, R4, R10, R20 ;  /* 0x0000000a0408723c */ /* 0x000fe20000001814 */
[----:B------:R-:W-:Y:S02]  /*41c0*/  IMAD.MOV.U32 R163, RZ, RZ, R32 ;  /* 0x000000ffffa37224 */ /* 0x000fe400078e0020 */
[----:B------:R-:W-:-:S04]  /*41d0*/  IMAD.MOV.U32 R159, RZ, RZ, R33 ;  /* 0x000000ffff9f7224 */ /* 0x000fc800078e0021 */
[----:B0-----:R-:W-:Y:S01]  /*41e0*/  FADD R4, R16, R17 ;  /* 0x0000001110047221 */ /* 0x001fe20000000000 */
[----:B-1----:R-:W-:-:S03]  /*41f0*/  FADD R6, R30, R31 ;  /* 0x0000001f1e067221 */ /* 0x002fc60000000000 */
[----:B------:R-:W-:Y:S01]  /*4200*/  FFMA R106, R37, R106, R4 ;  /* 0x0000006a256a7223 */ /* 0x000fe20000000004 */
[----:B------:R-:W-:Y:S01]  /*4210*/  FFMA R158, R45, R158, R6 ;  /* 0x0000009e2d9e7223 */ /* 0x000fe20000000006 */
[----:B------:R-:W-:Y:S11]  /*4220*/  @!P0 BRA `(.L_x_1) ;  /* 0xffffffcc00188947 */ /* 0x000ff6000383ffff */
.L_x_0:
[----:B------:R-:W0:Y:S01]  /*4230*/  S2R R20, SR_TID.X ;  /* 0x0000000000147919 */ /* 0x000e220000002100 */
[----:B------:R-:W1:Y:S01]  /*4240*/  S2UR UR5, SR_CgaCtaId ;  /* 0x00000000000579c3 */ /* 0x000e620000008800 */
[C---:B------:R-:W-:Y:S01]  /*4250*/  FSETP.GT.AND P0, PT, |R158|.reuse, 8.50705917302346158658e+37, PT ;  /* 0x7e8000009e00780b */ /* 0x040fe20003f04200 */
[C---:B------:R-:W-:Y:S01]  /*4260*/  FMUL R3, R158.reuse, 8388608 ;  /* 0x4b0000009e037820 */ /* 0x040fe20000400000 */
[----:B------:R-:W-:Y:S01]  /*4270*/  FSETP.GEU.AND P3, PT, |R158|, 1.175494350822287508e-38, PT ;  /* 0x008000009e00780b */ /* 0x000fe20003f6e200 */
[----:B------:R-:W-:Y:S01]  /*4280*/  FMUL R2, R106, 8388608 ;  /* 0x4b0000006a027820 */ /* 0x000fe20000400000 */
[----:B------:R-:W-:Y:S01]  /*4290*/  FSETP.GEU.AND P2, PT, R158, 1.175494350822287508e-38, PT ;  /* 0x008000009e00780b */ /* 0x000fe20003f4e000 */
[----:B------:R-:W-:Y:S01]  /*42a0*/  UMOV UR4, 0x400 ;  /* 0x0000040000047882 */ /* 0x000fe20000000000 */
[----:B------:R-:W-:Y:S01]  /*42b0*/  FSETP.GEU.AND P1, PT, R106, 1.175494350822287508e-38, PT ;  /* 0x008000006a00780b */ /* 0x000fe20003f2e000 */
[----:B------:R-:W-:Y:S01]  /*42c0*/  IMAD.MOV.U32 R31, RZ, RZ, R12 ;  /* 0x000000ffff1f7224 */ /* 0x000fe200078e000c */
[----:B------:R-:W-:Y:S01]  /*42d0*/  FSEL R35, R3, R158, !P2 ;  /* 0x0000009e03237208 */ /* 0x000fe20005000000 */
[----:B------:R-:W-:Y:S01]  /*42e0*/  IMAD.MOV.U32 R29, RZ, RZ, R13 ;  /* 0x000000ffff1d7224 */ /* 0x000fe200078e000d */
[----:B------:R-:W-:Y:S01]  /*42f0*/  FSEL R18, R2, R106, !P1 ;  /* 0x0000006a02127208 */ /* 0x000fe20004800000 */
[----:B------:R-:W-:Y:S01]  /*4300*/  IMAD.MOV.U32 R13, RZ, RZ, R11 ;  /* 0x000000ffff0d7224 */ /* 0x000fe200078e000b */
[----:B------:R-:W-:Y:S01]  /*4310*/  FSEL R2, RZ, -23, P1 ;  /* 0xc1b80000ff027808 */ /* 0x000fe20000800000 */
[----:B------:R-:W-:Y:S01]  /*4320*/  @P0 FMUL R158, R158, 0.25 ;  /* 0x3e8000009e9e0820 */ /* 0x000fe20000400000 */
[----:B------:R-:W-:Y:S01]  /*4330*/  FSETP.GT.AND P1, PT, |R106|, 8.50705917302346158658e+37, PT ;  /* 0x7e8000006a00780b */ /* 0x000fe20003f24200 */
[----:B------:R-:W-:Y:S01]  /*4340*/  IMAD.MOV.U32 R19, RZ, RZ, R15 ;  /* 0x000000ffff137224 */ /* 0x000fe200078e000f */
[----:B------:R-:W-:Y:S01]  /*4350*/  MOV R25, R8 ;  /* 0x0000000800197202 */ /* 0x000fe20000000f00 */
[----:B------:R-:W-:Y:S01]  /*4360*/  @!P3 FMUL R158, R158, 16777216 ;  /* 0x4b8000009e9eb820 */ /* 0x000fe20000400000 */
[----:B------:R-:W-:-:S02]  /*4370*/  IMAD.MOV.U32 R27, RZ, RZ, R14 ;  /* 0x000000ffff1b7224 */ /* 0x000fc400078e000e */
[----:B------:R-:W-:Y:S01]  /*4380*/  @P0 FMUL R13, R13, 0.25 ;  /* 0x3e8000000d0d0820 */ /* 0x000fe20000400000 */
[----:B------:R-:W-:Y:S01]  /*4390*/  IMAD.MOV.U32 R15, RZ, RZ, R10 ;  /* 0x000000ffff0f7224 */ /* 0x000fe200078e000a */
[----:B------:R-:W2:Y:S01]  /*43a0*/  MUFU.RCP R8, R158 ;  /* 0x0000009e00087308 */ /* 0x000ea20000001000 */
[----:B------:R-:W-:Y:S01]  /*43b0*/  IMAD.MOV.U32 R23, RZ, RZ, R9 ;  /* 0x000000ffff177224 */ /* 0x000fe200078e0009 */
[----:B-1----:R-:W-:Y:S01]  /*43c0*/  ULEA UR7, UR5, UR4, 0x18 ;  /* 0x0000000405077291 */ /* 0x002fe2000f8ec03f */
[----:B------:R-:W-:Y:S01]  /*43d0*/  @P0 FMUL R15, R15, 0.25 ;  /* 0x3e8000000f0f0820 */ /* 0x000fe20000400000 */
[----:B------:R-:W-:Y:S01]  /*43e0*/  @P0 FMUL R19, R19, 0.25 ;  /* 0x3e80000013130820 */ /* 0x000fe20000400000 */
[----:B------:R-:W-:Y:S01]  /*43f0*/  @P0 FMUL R27, R27, 0.25 ;  /* 0x3e8000001b1b0820 */ /* 0x000fe20000400000 */
[----:B------:R-:W-:Y:S01]  /*4400*/  @!P3 FMUL R13, R13, 16777216 ;  /* 0x4b8000000d0db820 */ /* 0x000fe20000400000 */
[----:B------:R-:W-:Y:S01]  /*4410*/  @!P3 FMUL R15, R15, 16777216 ;  /* 0x4b8000000f0fb820 */ /* 0x000fe20000400000 */
[----:B------:R-:W-:Y:S01]  /*4420*/  @!P3 FMUL R19, R19, 16777216 ;  /* 0x4b8000001313b820 */ /* 0x000fe20000400000 */
[----:B0-----:R-:W-:Y:S01]  /*4430*/  SHF.R.S32.HI R5, RZ, 0x4, R20 ;  /* 0x00000004ff057819 */ /* 0x001fe20000011414 */
[C---:B------:R-:W-:Y:S01]  /*4440*/  IMAD.SHL.U32 R24, R20.reuse, 0x2, RZ ;  /* 0x0000000214187824 */ /* 0x040fe200078e00ff */
[C---:B------:R-:W-:Y:S01]  /*4450*/  LOP3.LUT R4, R20.reuse, 0x8, RZ, 0xc0, !PT ;  /* 0x0000000814047812 */ /* 0x040fe200078ec0ff */
[C---:B------:R-:W-:Y:S01]  /*4460*/  IMAD.SHL.U32 R9, R20.reuse, 0x40, RZ ;  /* 0x0000004014097824 */ /* 0x040fe200078e00ff */
[----:B------:R-:W-:Y:S01]  /*4470*/  SGXT R3, R5, 0x1 ;  /* 0x000000010503781a */ /* 0x000fe20000000200 */
[----:B------:R-:W-:Y:S01]  /*4480*/  VIADD R5, R35, 0xc0cafb0d ;  /* 0xc0cafb0d23057836 */ /* 0x000fe20000000000 */
[----:B------:R-:W-:Y:S01]  /*4490*/  LOP3.LUT R16, R20, 0x20, RZ, 0xc0, !PT ;  /* 0x0000002014107812 */ /* 0x000fe200078ec0ff */
[----:B------:R-:W-:Y:S01]  /*44a0*/  @!P3 FMUL R27, R27, 16777216 ;  /* 0x4b8000001b1bb820 */ /* 0x000fe20000400000 */
[----:B------:R-:W-:Y:S01]  /*44b0*/  LEA.HI R12, R4, UR7, RZ, 0x1f ;  /* 0x00000007040c7c11 */ /* 0x000fe2000f8ff8ff */
[----:B--2---:R-:W-:Y:S01]  /*44c0*/  FMUL R14, R8, R19 ;  /* 0x00000013080e7220 */ /* 0x004fe20000400000 */
[----:B------:R-:W-:Y:S01]  /*44d0*/  FSEL R4, RZ, -23, P2 ;  /* 0xc1b80000ff047808 */ /* 0x000fe20001000000 */
[----:B------:R-:W-:Y:S01]  /*44e0*/  BAR.SYNC.DEFER_BLOCKING 0x0 ;  /* 0x0000000000007b1d */ /* 0x000fe20000010000 */
[C---:B------:R-:W-:Y:S01]  /*44f0*/  FSETP.GEU.AND P2, PT, |R106|.reuse, 1.175494350822287508e-38, PT ;  /* 0x008000006a00780b */ /* 0x040fe20003f4e200 */
[----:B------:R-:W-:Y:S01]  /*4500*/  @P1 FMUL R106, R106, 0.25 ;  /* 0x3e8000006a6a1820 */ /* 0x000fe20000400000 */
[----:B------:R-:W-:Y:S01]  /*4510*/  LOP3.LUT R11, R3, 0x204, RZ, 0xc0, !PT ;  /* 0x00000204030b7812 */ /* 0x000fe200078ec0ff */
[----:B------:R-:W-:Y:S01]  /*4520*/  VIADD R3, R18, 0xc0cafb0d ;  /* 0xc0cafb0d12037836 */ /* 0x000fe20000000000 */
[----:B------:R-:W-:Y:S01]  /*4530*/  ISETP.NE.U32.AND P4, PT, R16, RZ, PT ;  /* 0x000000ff1000720c */ /* 0x000fe20003f85070 */
[----:B------:R-:W-:Y:S01]  /*4540*/  IMAD.SHL.U32 R22, R20, 0x8, RZ ;  /* 0x0000000814167824 */ /* 0x000fe200078e00ff */
[----:B------:R-:W-:Y:S01]  /*4550*/  LOP3.LUT R6, R5, 0xff800000, RZ, 0xc0, !PT ;  /* 0xff80000005067812 */ /* 0x000fe200078ec0ff */
[----:B------:R-:W-:Y:S01]  /*4560*/  IMAD R16, R16, 0x4, R11 ;  /* 0x0000000410107824 */ /* 0x000fe200078e020b */
[----:B------:R-:W-:Y:S01]  /*4570*/  SEL R7, RZ, 0x204, !P4 ;  /* 0x00000204ff077807 */ /* 0x000fe20006000000 */
[----:B------:R-:W-:Y:S01]  /*4580*/  @P1 FMUL R23, R23, 0.25 ;  /* 0x3e80000017171820 */ /* 0x000fe20000400000 */
[----:B------:R-:W-:Y:S01]  /*4590*/  LOP3.LUT R3, R3, 0xff800000, RZ, 0xc0, !PT ;  /* 0xff80000003037812 */ /* 0x000fe200078ec0ff */
[----:B------:R-:W-:Y:S01]  /*45a0*/  @P1 FMUL R25, R25, 0.25 ;  /* 0x3e80000019191820 */ /* 0x000fe20000400000 */
[----:B------:R-:W-:Y:S01]  /*45b0*/  LOP3.LUT R10, R7, 0x3c, R24, 0x78, !PT ;  /* 0x0000003c070a7812 */ /* 0x000fe200078e7818 */
[----:B------:R-:W-:Y:S01]  /*45c0*/  @!P2 FMUL R106, R106, 16777216 ;  /* 0x4b8000006a6aa820 */ /* 0x000fe20000400000 */
[-C--:B------:R-:W-:Y:S01]  /*45d0*/  I2FP.F32.S32 R5, R3.reuse ;  /* 0x0000000300057245 */ /* 0x080fe20000201400 */
[----:B------:R-:W-:Y:S01]  /*45e0*/  @P1 FMUL R31, R31, 0.25 ;  /* 0x3e8000001f1f1820 */ /* 0x000fe20000400000 */
[----:B------:R-:W-:Y:S01]  /*45f0*/  IADD3 R3, R18, -R3, RZ ;  /* 0x8000000312037210 */ /* 0x000fe20007ffe0ff */
[----:B------:R-:W-:Y:S01]  /*4600*/  @P1 FMUL R29, R29, 0.25 ;  /* 0x3e8000001d1d1820 */ /* 0x000fe20000400000 */
[----:B------:R-:W-:Y:S01]  /*4610*/  I2FP.F32.S32 R7, R6 ;  /* 0x0000000600077245 */ /* 0x000fe20000201400 */
[----:B------:R-:W-:Y:S01]  /*4620*/  IMAD.IADD R6, R35, 0x1, -R6 ;  /* 0x0000000123067824 */ /* 0x000fe200078e0a06 */
[----:B------:R-:W-:Y:S01]  /*4630*/  LOP3.LUT R17, R10, 0x40, R9, 0xf8, !PT ;  /* 0x000000400a117812 */ /* 0x000fe200078ef809 */
[C---:B------:R-:W-:Y:S01]  /*4640*/  FMUL R9, R8.reuse, R13 ;  /* 0x0000000d08097220 */ /* 0x040fe20000400000 */
[----:B------:R-:W-:Y:S01]  /*4650*/  FFMA.FTZ R2, R5, 1.1920928955078125e-07, R2 ;  /* 0x3400000005027823 */ /* 0x000fe20000010002 */
[C---:B------:R-:W-:Y:S01]  /*4660*/  FMUL R10, R8.reuse, R15 ;  /* 0x0000000f080a7220 */ /* 0x040fe20000400000 */
[----:B------:R-:W-:Y:S01]  /*4670*/  FMUL R13, R8, R27 ;  /* 0x0000001b080d7220 */ /* 0x000fe20000400000 */
[----:B------:R-:W-:Y:S01]  /*4680*/  IMAD.MOV.U32 R5, RZ, RZ, 0x3dc6b27f ;  /* 0x3dc6b27fff057424 */ /* 0x000fe200078e00ff */
[----:B------:R-:W-:Y:S01]  /*4690*/  SHF.R.S32.HI R11, RZ, 0x3, R20 ;  /* 0x00000003ff0b7819 */ /* 0x000fe20000011414 */
[----:B------:R-:W0:Y:S01]  /*46a0*/  MUFU.RCP R8, R106 ;  /* 0x0000006a00087308 */ /* 0x000e220000001000 */
[----:B------:R-:W-:Y:S01]  /*46b0*/  FADD R3, R3, -1 ;  /* 0xbf80000003037421 */ /* 0x000fe20000000000 */
[----:B------:R-:W-:Y:S01]  /*46c0*/  FADD R6, R6, -1 ;  /* 0xbf80000006067421 */ /* 0x000fe20000000000 */
[----:B------:R-:W-:Y:S01]  /*46d0*/  FFMA.FTZ R7, R7, 1.1920928955078125e-07, R4 ;  /* 0x3400000007077823 */ /* 0x000fe20000010004 */
[----:B------:R-:W-:Y:S01]  /*46e0*/  SGXT R11, R11, 0x1 ;  /* 0x000000010b0b781a */ /* 0x000fe20000000200 */
[-C--:B------:R-:W-:Y:S01]  /*46f0*/  FFMA.FTZ R4, R3, R5.reuse, -0.16845393180847167969 ;  /* 0xbe2c7f3003047423 */ /* 0x080fe20000010005 */
[----:B------:R-:W-:Y:S01]  /*4700*/  FFMA.FTZ R5, R6, R5, -0.16845393180847167969 ;  /* 0xbe2c7f3006057423 */ /* 0x000fe20000010005 */
[----:B------:R-:W-:Y:S01]  /*4710*/  LOP3.LUT R21, R20, 0x10, RZ, 0xc0, !PT ;  /* 0x0000001014157812 */ /* 0x000fe200078ec0ff */
[----:B------:R-:W-:Y:S01]  /*4720*/  @!P2 FMUL R23, R23, 16777216 ;  /* 0x4b8000001717a820 */ /* 0x000fe20000400000 */
[----:B------:R-:W-:Y:S01]  /*4730*/  LOP3.LUT R11, R11, 0x140, RZ, 0xc0, !PT ;  /* 0x000001400b0b7812 */ /* 0x000fe200078ec0ff */
[C---:B------:R-:W-:Y:S01]  /*4740*/  FFMA.FTZ R5, R6.reuse, R5, 0.1716887056827545166 ;  /* 0x3e2fcf2a06057423 */ /* 0x040fe20000010005 */
[----:B------:R-:W-:Y:S01]  /*4750*/  @!P2 FMUL R25, R25, 16777216 ;  /* 0x4b8000001919a820 */ /* 0x000fe20000400000 */
[----:B------:R-:W-:Y:S01]  /*4760*/  @!P2 FMUL R31, R31, 16777216 ;  /* 0x4b8000001f1fa820 */ /* 0x000fe20000400000 */
[----:B------:R-:W-:Y:S01]  /*4770*/  LOP3.LUT R11, R11, 0x38, R22, 0xf8, !PT ;  /* 0x000000380b0b7812 */ /* 0x000fe200078ef816 */
[C---:B------:R-:W-:Y:S01]  /*4780*/  FFMA.FTZ R5, R6.reuse, R5, -0.17900948226451873779 ;  /* 0xbe374e4306057423 */ /* 0x040fe20000010005 */
[----:B------:R-:W-:Y:S01]  /*4790*/  @!P2 FMUL R29, R29, 16777216 ;  /* 0x4b8000001d1da820 */ /* 0x000fe20000400000 */
[----:B------:R-:W-:Y:S01]  /*47a0*/  IMAD R21, R21, 0x4, R12 ;  /* 0x0000000415157824 */ /* 0x000fe200078e020c */
[----:B------:R-:W-:Y:S01]  /*47b0*/  LOP3.LUT R19, R11, 0x40, R20, 0x78, !PT ;  /* 0x000000400b137812 */ /* 0x000fe200078e7814 */
[----:B------:R-:W-:Y:S01]  /*47c0*/  FFMA.FTZ R5, R6, R5, 0.20512372255325317383 ;  /* 0x3e520bf406057423 */ /* 0x000fe20000010005 */
[C---:B0-----:R-:W-:Y:S01]  /*47d0*/  FMUL R11, R8.reuse, R23 ;  /* 0x00000017080b7220 */ /* 0x041fe20000400000 */
[C---:B------:R-:W-:Y:S01]  /*47e0*/  FMUL R12, R8.reuse, R25 ;  /* 0x00000019080c7220 */ /* 0x040fe20000400000 */
[C---:B------:R-:W-:Y:S01]  /*47f0*/  FMUL R15, R8.reuse, R31 ;  /* 0x0000001f080f7220 */ /* 0x040fe20000400000 */
[----:B------:R-:W-:Y:S01]  /*4800*/  FMUL R8, R8, R29 ;  /* 0x0000001d08087220 */ /* 0x000fe20000400000 */
[----:B------:R-:W-:Y:S01]  /*4810*/  FFMA.FTZ R5, R6, R5, -0.24046532809734344482 ;  /* 0xbe763c8b06057423 */ /* 0x000fe20000010005 */
[----:B------:R-:W-:Y:S01]  /*4820*/  FFMA.FTZ R4, R3, R4, 0.1716887056827545166 ;  /* 0x3e2fcf2a03047423 */ /* 0x000fe20000010004 */
[----:B------:R-:W-:Y:S01]  /*4830*/  F2FP.F16.F32.PACK_AB R10, R10, R13 ;  /* 0x0000000d0a0a723e */ /* 0x000fe200000000ff */
[----:B------:R-:W-:Y:S01]  /*4840*/  IMAD.IADD R16, R16, 0x1, R19 ;  /* 0x0000000110107824 */ /* 0x000fe200078e0213 */
[----:B------:R-:W-:Y:S01]  /*4850*/  F2FP.F16.F32.PACK_AB R12, R12, R15 ;  /* 0x0000000f0c0c723e */ /* 0x000fe200000000ff */
[C---:B------:R-:W-:Y:S01]  /*4860*/  FFMA.FTZ R5, R6.reuse, R5, 0.28857114911079406738 ;  /* 0x3e93bf9906057423 */ /* 0x040fe20000010005 */
[----:B------:R-:W-:Y:S01]  /*4870*/  F2FP.F16.F32.PACK_AB R8, R11, R8 ;  /* 0x000000080b08723e */ /* 0x000fe200000000ff */
[----:B------:R-:W-:Y:S01]  /*4880*/  FFMA.FTZ R4, R3, R4, -0.17900948226451873779 ;  /* 0xbe374e4303047423 */ /* 0x000fe20000010004 */
[----:B------:R-:W-:Y:S01]  /*4890*/  F2FP.F16.F32.PACK_AB R9, R9, R14 ;  /* 0x0000000e0909723e */ /* 0x000fe200000000ff */
[----:B------:R0:W-:Y:S01]  /*48a0*/  STS [R17+UR7], R12 ;  /* 0x0000000c11007988 */ /* 0x0001e20008000807 */
[----:B------:R-:W-:Y:S01]  /*48b0*/  LOP3.LUT R11, R17, 0x40, RZ, 0x3c, !PT ;  /* 0x00000040110b7812 */ /* 0x000fe200078e3cff */
[C---:B------:R-:W-:Y:S01]  /*48c0*/  FFMA.FTZ R5, R6.reuse, R5, -0.36067417263984680176 ;  /* 0xbeb8aa4906057423 */ /* 0x040fe20000010005 */
[C---:B------:R-:W-:Y:S01]  /*48d0*/  FFMA.FTZ R4, R3.reuse, R4, 0.20512372255325317383 ;  /* 0x3e520bf403047423 */ /* 0x040fe20000010004 */
[----:B------:R-:W-:Y:S01]  /*48e0*/  STS [R17+UR7+0x80], R8 ;  /* 0x0000800811007988 */ /* 0x000fe20008000807 */
[----:B------:R-:W1:Y:S01]  /*48f0*/  LDC R14, c[0x0][0x278] ;  /* 0x00009e00ff0e7b82 */ /* 0x000e620000000800 */
[----:B------:R-:W-:Y:S01]  /*4900*/  FFMA.FTZ R5, R6, R5, 0.48089820146560668945 ;  /* 0x3ef6384a06057423 */ /* 0x000fe20000010005 */
[C---:B------:R-:W-:Y:S01]  /*4910*/  FFMA.FTZ R4, R3.reuse, R4, -0.24046532809734344482 ;  /* 0xbe763c8b03047423 */ /* 0x040fe20000010004 */
[----:B------:R-:W-:Y:S01]  /*4920*/  STS [R11+UR7+0x100], R10 ;  /* 0x0001000a0b007988 */ /* 0x000fe20008000807 */
[----:B------:R-:W-:Y:S01]  /*4930*/  ISETP.GE.U32.AND P3, PT, R18, 0x7f800000, PT ;  /* 0x7f8000001200780c */ /* 0x000fe20003f66070 */
[C---:B------:R-:W-:Y:S01]  /*4940*/  FFMA.FTZ R5, R6.reuse, R5, -0.72134751081466674805 ;  /* 0xbf38aa3b06057423 */ /* 0x040fe20000010005 */
[C---:B------:R-:W-:Y:S01]  /*4950*/  FFMA.FTZ R4, R3.reuse, R4, 0.28857114911079406738 ;  /* 0x3e93bf9903047423 */ /* 0x040fe20000010004 */
[----:B------:R2:W-:Y:S01]  /*4960*/  STS [R11+UR7+0x180], R9 ;  /* 0x000180090b007988 */ /* 0x0005e20008000807 */
[----:B0-----:R-:W0:Y:S01]  /*4970*/  LDC.64 R12, c[0x0][0x228] ;  /* 0x00008a00ff0c7b82 */ /* 0x001e220000000a00 */
[----:B------:R-:W-:Y:S01]  /*4980*/  FMUL R5, R6, R5 ;  /* 0x0000000506057220 */ /* 0x000fe20000400000 */
[----:B------:R-:W-:-:S06]  /*4990*/  FFMA.FTZ R4, R3, R4, -0.36067417263984680176 ;  /* 0xbeb8aa4903047423 */ /* 0x000fcc0000010004 */
[----:B------:R-:W-:Y:S01]  /*49a0*/  BAR.SYNC.DEFER_BLOCKING 0x0 ;  /* 0x0000000000007b1d */ /* 0x000fe20000010000 */
[----:B------:R-:W-:Y:S01]  /*49b0*/  ISETP.GE.U32.AND P1, PT, R35, 0x7f800000, PT ;  /* 0x7f8000002300780c */ /* 0x000fe20003f26070 */
[----:B------:R-:W-:Y:S01]  /*49c0*/  FMUL R5, R6, R5 ;  /* 0x0000000506057220 */ /* 0x000fe20000400000 */
[C---:B------:R-:W-:Y:S01]  /*49d0*/  FFMA.FTZ R4, R3.reuse, R4, 0.48089820146560668945 ;  /* 0x3ef6384a03047423 */ /* 0x040fe20000010004 */
[----:B------:R-:W-:Y:S02]  /*49e0*/  FSETP.NEU.AND P2, PT, R18, RZ, PT ;  /* 0x000000ff1200720b */ /* 0x000fe40003f4d000 */
[----:B------:R-:W-:Y:S01]  /*49f0*/  FFMA.FTZ R6, R6, 1.4426950216293334961, R5 ;  /* 0x3fb8aa3b06067823 */ /* 0x000fe20000010005 */
[----:B------:R-:W-:Y:S01]  /*4a00*/  FFMA.FTZ R4, R3, R4, -0.72134751081466674805 ;  /* 0xbf38aa3b03047423 */ /* 0x000fe20000010004 */
[----:B------:R-:W-:Y:S01]  /*4a10*/  LOP3.LUT R5, R16, 0x4, RZ, 0x3c, !PT ;  /* 0x0000000410057812 */ /* 0x000fe200078e3cff */
[----:B------:R-:W-:Y:S01]  /*4a20*/  ULDC.64 UR4, c[0x0][0x270] ;  /* 0x00009c0000047ab9 */ /* 0x000fe20000000a00 */
[----:B--2---:R-:W-:Y:S01]  /*4a30*/  FADD R11, R7, R6 ;  /* 0x00000006070b7221 */ /* 0x004fe20000000000 */
[----:B------:R-:W-:Y:S01]  /*4a40*/  FMUL R4, R3, R4 ;  /* 0x0000000403047220 */ /* 0x000fe20000400000 */
[----:B------:R-:W-:Y:S01]  /*4a50*/  UIMAD UR4, UR6, UR4, URZ ;  /* 0x00000004060472a4 */ /* 0x000fe2000f8e023f */
[----:B------:R-:W-:Y:S01]  /*4a60*/  SHF.R.U32.HI R7, RZ, 0x5, R20 ;  /* 0x00000005ff077819 */ /* 0x000fe20000011614 */
[----:B------:R-:W-:-:S02]  /*4a70*/  @P1 IMAD.MOV.U32 R6, RZ, RZ, 0x7f800000 ;  /* 0x7f800000ff061424 */ /* 0x000fc400078e00ff */
[----:B------:R-:W-:Y:S01]  /*4a80*/  FMUL R4, R3, R4 ;  /* 0x0000000403047220 */ /* 0x000fe20000400000 */
[----:B------:R-:W-:Y:S01]  /*4a90*/  USHF.L.U32 UR8, UR4, 0x1, URZ ;  /* 0x0000000104087899 */ /* 0x000fe2000800063f */
[----:B------:R-:W-:Y:S01]  /*4aa0*/  SGXT.U32 R7, R7, 0x2 ;  /* 0x000000020707781a */ /* 0x000fe20000000000 */
[----:B------:R-:W-:Y:S01]  /*4ab0*/  @P1 FFMA.FTZ R11, R35, R6, +INF ;  /* 0x7f800000230b1423 */ /* 0x000fe20000010006 */
[----:B------:R-:W-:Y:S01]  /*4ac0*/  FFMA.FTZ R3, R3, 1.4426950216293334961, R4 ;  /* 0x3fb8aa3b03037823 */ /* 0x000fe20000010004 */
[----:B------:R-:W-:Y:S02]  /*4ad0*/  LOP3.LUT R4, R22, 0x38, RZ, 0xc0, !PT ;  /* 0x0000003816047812 */ /* 0x000fe400078ec0ff */
[----:B------:R-:W-:Y:S01]  /*4ae0*/  LOP3.LUT P0, RZ, R20, 0x60, RZ, 0xc0, !PT ;  /* 0x0000006014ff7812 */ /* 0x000fe2000780c0ff */
[----:B------:R-:W-:Y:S01]  /*4af0*/  FADD R10, R2, R3 ;  /* 0x00000003020a7221 */ /* 0x000fe20000000000 */
[----:B------:R-:W2:Y:S01]  /*4b00*/  LDS R15, [R16+UR7] ;  /* 0x00000007100f7984 */ /* 0x000ea20008000800 */
[----:B------:R-:W-:Y:S01]  /*4b10*/  IMAD R2, R0, UR5, RZ ;  /* 0x0000000500027c24 */ /* 0x000fe2000f8e02ff */
[----:B------:R-:W-:Y:S01]  /*4b20*/  UIMAD.WIDE UR4, UR4, 0x2, URZ ;  /* 0x00000002040478a5 */ /* 0x000fe2000f8e023f */
[----:B------:R-:W-:Y:S01]  /*4b30*/  IMAD.IADD R21, R4, 0x1, R21 ;  /* 0x0000000104157824 */ /* 0x000fe200078e0215 */
[----:B------:R3:W4:Y:S01]  /*4b40*/  LDS R17, [R5+UR7] ;  /* 0x0000000705117984 */ /* 0x0007220008000800 */
[----:B------:R-:W-:-:S02]  /*4b50*/  IMAD.SHL.U32 R3, R2, 0x2, RZ ;  /* 0x0000000202037824 */ /* 0x000fc400078e00ff */
[----:B------:R-:W-:Y:S02]  /*4b60*/  IMAD.HI R2, R2, 0x2, RZ ;  /* 0x0000000202027827 */ /* 0x000fe400078e02ff */
[----:B------:R-:W-:Y:S02]  /*4b70*/  ULDC UR4, c[0x0][0x27c] ;  /* 0x00009f0000047ab9 */ /* 0x000fe40000000800 */
[----:B-1----:R-:W-:Y:S01]  /*4b80*/  IMAD R4, R7, R14, RZ ;  /* 0x0000000e07047224 */ /* 0x002fe200078e02ff */
[----:B------:R-:W-:Y:S01]  /*4b90*/  UIMAD UR4, UR6, UR4, URZ ;  /* 0x00000004060472a4 */ /* 0x000fe2000f8e023f */
[----:B---3--:R-:W-:-:S03]  /*4ba0*/  @P3 IMAD.MOV.U32 R5, RZ, RZ, 0x7f800000 ;  /* 0x7f800000ff053424 */ /* 0x008fc600078e00ff */
[----:B------:R-:W-:Y:S01]  /*4bb0*/  USHF.L.U32 UR6, UR4, 0x2, URZ ;  /* 0x0000000204067899 */ /* 0x000fe2000800063f */
[----:B------:R-:W-:Y:S01]  /*4bc0*/  @P3 FFMA.FTZ R10, R18, R5, +INF ;  /* 0x7f800000120a3423 */ /* 0x000fe20000010005 */
[----:B0-----:R-:W-:Y:S01]  /*4bd0*/  IADD3 R8, P3, P4, R3, UR8, R12 ;  /* 0x0000000803087c10 */ /* 0x001fe2000fc7e00c */
[----:B------:R-:W-:Y:S01]  /*4be0*/  IMAD R5, R14, 0x4, R4 ;  /* 0x000000040e057824 */ /* 0x000fe200078e0204 */
[----:B------:R-:W0:Y:S02]  /*4bf0*/  LDC.64 R18, c[0x0][0x230] ;  /* 0x00008c00ff127b82 */ /* 0x000e240000000a00 */
[----:B------:R-:W-:Y:S01]  /*4c00*/  IADD3.X R12, R2, UR5, R13, P3, P4 ;  /* 0x00000005020c7c10 */ /* 0x000fe20009fe840d */
[----:B------:R-:W-:Y:S01]  /*4c10*/  IMAD R7, R14, 0x4, R5 ;  /* 0x000000040e077824 */ /* 0x000fe200078e0205 */
[----:B------:R-:W-:Y:S01]  /*4c20*/  LEA R2, P4, R4, R8, 0x1 ;  /* 0x0000000804027211 */ /* 0x000fe200078808ff */
[----:B------:R-:W-:Y:S01]  /*4c30*/  UIMAD.WIDE UR4, UR4, 0x4, URZ ;  /* 0x00000004040478a5 */ /* 0x000fe2000f8e023f */
[----:B------:R-:W-:Y:S01]  /*4c40*/  FSETP.NEU.AND P3, PT, R35, RZ, PT ;  /* 0x000000ff2300720b */ /* 0x000fe20003f6d000 */
[----:B------:R-:W-:Y:S01]  /*4c50*/  IMAD R9, R14, 0x4, R7 ;  /* 0x000000040e097824 */ /* 0x000fe200078e0207 */
[----:B------:R-:W-:-:S02]  /*4c60*/  LEA.HI.X.SX32 R3, R4, R12, 0x1, P4 ;  /* 0x0000000c04037211 */ /* 0x000fc400020f0eff */
[-C--:B------:R-:W-:Y:S02]  /*4c70*/  LEA R4, P1, R5, R8.reuse, 0x1 ;  /* 0x0000000805047211 */ /* 0x080fe400078208ff */
[----:B------:R-:W-:Y:S02]  /*4c80*/  LEA R6, P4, R7, R8, 0x1 ;  /* 0x0000000807067211 */ /* 0x000fe400078808ff */
[-C--:B------:R-:W-:Y:S02]  /*4c90*/  LEA.HI.X.SX32 R5, R5, R12.reuse, 0x1, P1 ;  /* 0x0000000c05057211 */ /* 0x080fe400008f0eff */
[----:B------:R-:W-:Y:S02]  /*4ca0*/  LEA.HI.X.SX32 R7, R7, R12, 0x1, P4 ;  /* 0x0000000c07077211 */ /* 0x000fe400020f0eff */
[----:B------:R-:W-:Y:S01]  /*4cb0*/  LEA R8, P5, R9, R8, 0x1 ;  /* 0x0000000809087211 */ /* 0x000fe200078a08ff */
[----:B--2---:R1:W-:Y:S01]  /*4cc0*/  STG.E.U16 desc[UR10][R2.64], R15 ;  /* 0x0000000f02007986 */ /* 0x0043e2000c10150a */
[----:B------:R-:W-:-:S02]  /*4cd0*/  FSEL R13, R10, -INF , P2 ;  /* 0xff8000000a0d7808 */ /* 0x000fc40001000000 */
[----:B------:R-:W-:Y:S01]  /*4ce0*/  LEA.HI.X.SX32 R9, R9, R12, 0x1, P5 ;  /* 0x0000000c09097211 */ /* 0x000fe200028f0eff */
[----:B----4-:R2:W-:Y:S01]  /*4cf0*/  STG.E.U16 desc[UR10][R4.64], R17 ;  /* 0x0000001104007986 */ /* 0x0105e2000c10150a */
[----:B------:R-:W-:Y:S01]  /*4d00*/  FSEL R10, R11, -INF , P3 ;  /* 0xff8000000b0a7808 */ /* 0x000fe20001800000 */
[----:B------:R-:W-:-:S04]  /*4d10*/  FFMA R32, R13, 0.69314718246459960938, R32 ;  /* 0x3f3172180d207823 */ /* 0x000fc80000000020 */
[----:B------:R-:W-:Y:S01]  /*4d20*/  FFMA R33, R10, 0.69314718246459960938, R33 ;  /* 0x3f3172180a217823 */ /* 0x000fe20000000021 */
[C---:B-1----:R-:W-:Y:S02]  /*4d30*/  IMAD.SHL.U32 R3, R0.reuse, 0x4, RZ ;  /* 0x0000000400037824 */ /* 0x042fe400078e00ff */
[----:B------:R-:W-:Y:S01]  /*4d40*/  IMAD.HI R0, R0, 0x4, RZ ;  /* 0x0000000400007827 */ /* 0x000fe200078e02ff */
[----:B--2---:R-:W-:Y:S02]  /*4d50*/  PRMT R5, R15, 0x7632, R5 ;  /* 0x000076320f057816 */ /* 0x004fe40000000005 */
[----:B------:R-:W-:Y:S02]  /*4d60*/  LOP3.LUT R4, R24, 0x78, RZ, 0xc0, !PT ;  /* 0x0000007818047812 */ /* 0x000fe400078ec0ff */
[----:B0-----:R-:W-:Y:S01]  /*4d70*/  IADD3 R2, P1, P2, R3, UR6, R18 ;  /* 0x0000000603027c10 */ /* 0x001fe2000fa3e012 */
[----:B------:R0:W-:Y:S03]  /*4d80*/  STG.E.U16 desc[UR10][R6.64], R5 ;  /* 0x0000000506007986 */ /* 0x0001e6000c10150a */
[----:B------:R-:W-:-:S02]  /*4d90*/  IADD3.X R3, R0, UR5, R19, P1, P2 ;  /* 0x0000000500037c10 */ /* 0x000fc40008fe4413 */
[----:B0-----:R-:W-:-:S05]  /*4da0*/  PRMT R7, R17, 0x7632, R7 ;  /* 0x0000763211077816 */ /* 0x001fca0000000007 */
[----:B------:R0:W-:Y:S01]  /*4db0*/  STG.E.U16 desc[UR10][R8.64], R7 ;  /* 0x0000000708007986 */ /* 0x0001e2000c10150a */
[----:B------:R-:W-:Y:S06]  /*4dc0*/  BAR.SYNC.DEFER_BLOCKING 0x0 ;  /* 0x0000000000007b1d */ /* 0x000fec0000010000 */
[----:B------:R0:W-:Y:S02]  /*4dd0*/  STS.64 [R4+UR7], R32 ;  /* 0x0000002004007988 */ /* 0x0001e40008000a07 */
[----:B------:R-:W-:Y:S06]  /*4de0*/  BAR.SYNC.DEFER_BLOCKING 0x0 ;  /* 0x0000000000007b1d */ /* 0x000fec0000010000 */
[----:B------:R-:W-:Y:S05]  /*4df0*/  @P0 EXIT ;  /* 0x000000000000094d */ /* 0x000fea0003800000 */
[----:B------:R-:W1:Y:S04]  /*4e00*/  LDS R21, [R21] ;  /* 0x0000000015157984 */ /* 0x000e680000000800 */
[----:B-1----:R-:W-:Y:S01]  /*4e10*/  STG.E desc[UR10][R2.64], R21 ;  /* 0x0000001502007986 */ /* 0x002fe2000c10190a */
[----:B------:R-:W-:Y:S05]  /*4e20*/  EXIT ;  /* 0x000000000000794d */ /* 0x000fea0003800000 */
.L_x_2:
[----:B------:R-:W-:-:S00]  /*4e30*/  BRA `(.L_x_2) ;  /* 0xfffffffc00fc7947 */ /* 0x000fc0000383ffff */
[----:B------:R-:W-:-:S00]  /*4e40*/  NOP ;  /* 0x0000000000007918 */ /* 0x000fc00000000000 */
        /* <DEDUP_REMOVED lines=11> */
.L_x_3:


//--------------------- .nv.global.init           --------------------------
	.section	.nv.global.init,"aw",@progbits
.nv.global.init:
	.type		_$_str,@object
	.size		_$_str,(.L_0 - _$_str)
_$_str:
        /*0000*/ 	.byte	0x5f, 0x5f, 0x43, 0x55, 0x44, 0x41, 0x5f, 0x46, 0x54, 0x5a, 0x00
.L_0:


//--------------------- .nv.shared.attn_fwd       --------------------------
	.section	.nv.shared.attn_fwd,"aw",@nobits
	.sectionflags	@""
	.align	16
	.zero		1024


//--------------------- .nv.shared.reserved.0     --------------------------
	.section	.nv.shared.reserved.0,"aw",@nobits
	.weak		__nv_reservedSMEM_offset_0_alias
	.size		__nv_reservedSMEM_offset_0_alias, 0, 0
	.other		__nv_reservedSMEM_offset_0_alias,@"STO_CUDA_RESERVED_SHARED STV_DEFAULT"
__nv_reservedSMEM_offset_0_alias:
	.zero		0


//--------------------- .nv.constant0.attn_fwd    --------------------------
	.section	.nv.constant0.attn_fwd,"a",@progbits
	.sectionflags	@""
	.align	4
.nv.constant0.attn_fwd:
	.zero		664


//--------------------- SYMBOLS --------------------------

	.type		.nv.reservedSmem.offset0,@object
	.size		.nv.reservedSmem.offset0,0x4
